	.target	sm_90a

	.elftype	@"ET_EXEC"


//--------------------- .note.nv.tkinfo           --------------------------
	.section	.note.nv.tkinfo,"",@"SHT_NOTE"
	.sectionflags	@"SHF_NOTE_NV_TKINFO"
	.tkinfo
        /*0018*/ 	.word	0x00000002
        /*0030*/ 	.string	""
        /*0030*/ 	.string	"ptxas"
        /*0030*/ 	.string	"Cuda compilation tools, release 13.0, V13.0.88"
        /*0030*/ 	.string	"Build cuda_13.0.r13.0/compiler.36424714_0"
        /*0030*/ 	.string	"-arch sm_90a -m 64 "



//--------------------- .note.nv.cuinfo           --------------------------
	.section	.note.nv.cuinfo,"",@"SHT_NOTE"
	.sectionflags	@"SHF_NOTE_NV_CUINFO"
        /*0018*/ 	.short	0x0002
        /*001a*/ 	.short	0x005a
        /*001c*/ 	.short	0x0082
	.zero		2


//--------------------- .nv.info                  --------------------------
	.section	.nv.info,"",@"SHT_CUDA_INFO"
	.align	4


	//----- nvinfo : EIATTR_REGCOUNT
	.align		4
        /*0000*/ 	.byte	0x04, 0x2f
        /*0002*/ 	.short	(.L_15 - .L_14)
	.align		4
.L_14:
        /*0004*/ 	.word	index@(_ZN7cutlass13device_kernelINS_4gemm6kernel13GemmUniversalIN4cute5tupleIJiiiiEEENS1_10collective13CollectiveMmaINS1_34MainloopSm90TmaGmmaWarpSpecializedILi15ENS5_IJNS4_1CILi1EEESB_SB_EEENS1_35KernelTmaWarpSpecializedCooperativeEEENS5_IJNSA_ILi128EEENSA_ILi112EEENSA_ILi64EEEEEEaNS5_IJlSB_lEEEaSJ_NS4_8TiledMMAINS4_8MMA_AtomIJNS4_4SM904GMMA26MMA_64x16x32_S32S8S8_SS_TNEEEENS4_6LayoutINS5_IJNSA_ILi2EEESB_SB_EEENS5_IJSB_NSA_ILi0EEEST_EEEEENS5_IJNS4_10UnderscoreESW_SW_EEEEENS4_13SM90_TMA_LOADENS4_14ComposedLayoutINS4_7SwizzleILi2ELi4ELi3EEENS4_18smem_ptr_flag_bitsILi8EEENSQ_INS5_IJNSA_ILi8EEESH_EEENS5_IJSH_SB_EEEEEEEvNS4_8identityESZ_S19_vS1A_EENS_8epilogue10collective6detail29Sm90TmaWarpSpecializedAdapterINS1D_15DefaultEpilogueIaSJ_SJ_NS1C_6thread17LinearCombinationIaLi1EiiLNS1H_9ScaleType4KindE0ELNS_15FloatRoundStyleE2EaEENS1_15EpilogueDefaultEEEEEvvEEEEvNT_6ParamsE)
        /*0008*/ 	.word	0x000000a8


	//----- nvinfo : EIATTR_FRAME_SIZE
	.align		4
.L_15:
        /*000c*/ 	.byte	0x04, 0x11
        /*000e*/ 	.short	(.L_17 - .L_16)
	.align		4
.L_16:
        /*0010*/ 	.word	index@(_ZN7cutlass13device_kernelINS_4gemm6kernel13GemmUniversalIN4cute5tupleIJiiiiEEENS1_10collective13CollectiveMmaINS1_34MainloopSm90TmaGmmaWarpSpecializedILi15ENS5_IJNS4_1CILi1EEESB_SB_EEENS1_35KernelTmaWarpSpecializedCooperativeEEENS5_IJNSA_ILi128EEENSA_ILi112EEENSA_ILi64EEEEEEaNS5_IJlSB_lEEEaSJ_NS4_8TiledMMAINS4_8MMA_AtomIJNS4_4SM904GMMA26MMA_64x16x32_S32S8S8_SS_TNEEEENS4_6LayoutINS5_IJNSA_ILi2EEESB_SB_EEENS5_IJSB_NSA_ILi0EEEST_EEEEENS5_IJNS4_10UnderscoreESW_SW_EEEEENS4_13SM90_TMA_LOADENS4_14ComposedLayoutINS4_7SwizzleILi2ELi4ELi3EEENS4_18smem_ptr_flag_bitsILi8EEENSQ_INS5_IJNSA_ILi8EEESH_EEENS5_IJSH_SB_EEEEEEEvNS4_8identityESZ_S19_vS1A_EENS_8epilogue10collective6detail29Sm90TmaWarpSpecializedAdapterINS1D_15DefaultEpilogueIaSJ_SJ_NS1C_6thread17LinearCombinationIaLi1EiiLNS1H_9ScaleType4KindE0ELNS_15FloatRoundStyleE2EaEENS1_15EpilogueDefaultEEEEEvvEEEEvNT_6ParamsE)
        /*0014*/ 	.word	0x00000000


	//----- nvinfo : EIATTR_MIN_STACK_SIZE
	.align		4
.L_17:
        /*0018*/ 	.byte	0x04, 0x12
        /*001a*/ 	.short	(.L_19 - .L_18)
	.align		4
.L_18:
        /*001c*/ 	.word	index@(_ZN7cutlass13device_kernelINS_4gemm6kernel13GemmUniversalIN4cute5tupleIJiiiiEEENS1_10collective13CollectiveMmaINS1_34MainloopSm90TmaGmmaWarpSpecializedILi15ENS5_IJNS4_1CILi1EEESB_SB_EEENS1_35KernelTmaWarpSpecializedCooperativeEEENS5_IJNSA_ILi128EEENSA_ILi112EEENSA_ILi64EEEEEEaNS5_IJlSB_lEEEaSJ_NS4_8TiledMMAINS4_8MMA_AtomIJNS4_4SM904GMMA26MMA_64x16x32_S32S8S8_SS_TNEEEENS4_6LayoutINS5_IJNSA_ILi2EEESB_SB_EEENS5_IJSB_NSA_ILi0EEEST_EEEEENS5_IJNS4_10UnderscoreESW_SW_EEEEENS4_13SM90_TMA_LOADENS4_14ComposedLayoutINS4_7SwizzleILi2ELi4ELi3EEENS4_18smem_ptr_flag_bitsILi8EEENSQ_INS5_IJNSA_ILi8EEESH_EEENS5_IJSH_SB_EEEEEEEvNS4_8identityESZ_S19_vS1A_EENS_8epilogue10collective6detail29Sm90TmaWarpSpecializedAdapterINS1D_15DefaultEpilogueIaSJ_SJ_NS1C_6thread17LinearCombinationIaLi1EiiLNS1H_9ScaleType4KindE0ELNS_15FloatRoundStyleE2EaEENS1_15EpilogueDefaultEEEEEvvEEEEvNT_6ParamsE)
        /*0020*/ 	.word	0x00000000
.L_19:


//--------------------- .nv.compat                --------------------------
	.section	.nv.compat,"",@"SHT_CUDA_COMPAT_INFO"
	.align	4
        /*0000*/ 	.byte	0x02, 0x09, 0x01, 0x00, 0x02, 0x02, 0x04, 0x00, 0x02, 0x05, 0x05, 0x00, 0x03, 0x07, 0x01, 0x01
        /*0010*/ 	.byte	0x02, 0x03, 0x01, 0x00, 0x02, 0x06, 0x01, 0x00, 0x04, 0x0b, 0x08, 0x00, 0x00, 0x00, 0x00, 0x00
        /*0020*/ 	.byte	0x00, 0x00, 0x00, 0x00


//--------------------- .nv.info._ZN7cutlass13device_kernelINS_4gemm6kernel13GemmUniversalIN4cute5tupleIJiiiiEEENS1_10collective13CollectiveMmaINS1_34MainloopSm90TmaGmmaWarpSpecializedILi15ENS5_IJNS4_1CILi1EEESB_SB_EEENS1_35KernelTmaWarpSpecializedCooperativeEEENS5_IJNSA_ILi128EEENSA_ILi112EEENSA_ILi64EEEEEEaNS5_IJlSB_lEEEaSJ_NS4_8TiledMMAINS4_8MMA_AtomIJNS4_4SM904GMMA26MMA_64x16x32_S32S8S8_SS_TNEEEENS4_6LayoutINS5_IJNSA_ILi2EEESB_SB_EEENS5_IJSB_NSA_ILi0EEEST_EEEEENS5_IJNS4_10UnderscoreESW_SW_EEEEENS4_13SM90_TMA_LOADENS4_14ComposedLayoutINS4_7SwizzleILi2ELi4ELi3EEENS4_18smem_ptr_flag_bitsILi8EEENSQ_INS5_IJNSA_ILi8EEESH_EEENS5_IJSH_SB_EEEEEEEvNS4_8identityESZ_S19_vS1A_EENS_8epilogue10collective6detail29Sm90TmaWarpSpecializedAdapterINS1D_15DefaultEpilogueIaSJ_SJ_NS1C_6thread17LinearCombinationIaLi1EiiLNS1H_9ScaleType4KindE0ELNS_15FloatRoundStyleE2EaEENS1_15EpilogueDefaultEEEEEvvEEEEvNT_6ParamsE --------------------------
	.section	.nv.info._ZN7cutlass13device_kernelINS_4gemm6kernel13GemmUniversalIN4cute5tupleIJiiiiEEENS1_10collective13CollectiveMmaINS1_34MainloopSm90TmaGmmaWarpSpecializedILi15ENS5_IJNS4_1CILi1EEESB_SB_EEENS1_35KernelTmaWarpSpecializedCooperativeEEENS5_IJNSA_ILi128EEENSA_ILi112EEENSA_ILi64EEEEEEaNS5_IJlSB_lEEEaSJ_NS4_8TiledMMAINS4_8MMA_AtomIJNS4_4SM904GMMA26MMA_64x16x32_S32S8S8_SS_TNEEEENS4_6LayoutINS5_IJNSA_ILi2EEESB_SB_EEENS5_IJSB_NSA_ILi0EEEST_EEEEENS5_IJNS4_10UnderscoreESW_SW_EEEEENS4_13SM90_TMA_LOADENS4_14ComposedLayoutINS4_7SwizzleILi2ELi4ELi3EEENS4_18smem_ptr_flag_bitsILi8EEENSQ_INS5_IJNSA_ILi8EEESH_EEENS5_IJSH_SB_EEEEEEEvNS4_8identityESZ_S19_vS1A_EENS_8epilogue10collective6detail29Sm90TmaWarpSpecializedAdapterINS1D_15DefaultEpilogueIaSJ_SJ_NS1C_6thread17LinearCombinationIaLi1EiiLNS1H_9ScaleType4KindE0ELNS_15FloatRoundStyleE2EaEENS1_15EpilogueDefaultEEEEEvvEEEEvNT_6ParamsE,"",@"SHT_CUDA_INFO"
	.sectionflags	@""
	.align	4


	//----- nvinfo : EIATTR_CUDA_API_VERSION
	.align		4
        /*0000*/ 	.byte	0x04, 0x37
        /*0002*/ 	.short	(.L_21 - .L_20)
.L_20:
        /*0004*/ 	.word	0x00000082


	//----- nvinfo : EIATTR_KPARAM_INFO
	.align		4
.L_21:
        /*0008*/ 	.byte	0x04, 0x17
        /*000a*/ 	.short	(.L_23 - .L_22)
.L_22:
        /*000c*/ 	.word	0x00000000
        /*0010*/ 	.short	0x0000
        /*0012*/ 	.short	0x0070
        /*0014*/ 	.byte	0x00, 0xf0, 0x01, 0x10


	//----- nvinfo : EIATTR_SPARSE_MMA_MASK
	.align		4
.L_23:
        /*0018*/ 	.byte	0x03, 0x50
        /*001a*/ 	.short	0x0000


	//----- nvinfo : EIATTR_MAXREG_COUNT
	.align		4
        /*001c*/ 	.byte	0x03, 0x1b
        /*001e*/ 	.short	0x00a8


	//----- nvinfo : EIATTR_NUM_BARRIERS
	.align		4
        /*0020*/ 	.byte	0x02, 0x4c
        /*0022*/ 	.byte	0x01
	.zero		1


	//----- nvinfo : EIATTR_EXTERNS
	.align		4
        /*0024*/ 	.byte	0x04, 0x0f
        /*0026*/ 	.short	(.L_25 - .L_24)


	//   ....[0]....
	.align		4
.L_24:
        /*0028*/ 	.word	index@(__assertfail)


	//----- nvinfo : EIATTR_MERCURY_ISA_VERSION
	.align		4
.L_25:
        /*002c*/ 	.byte	0x03, 0x5f
        /*002e*/ 	.short	0x0101


	//----- nvinfo : EIATTR_INT_WARP_WIDE_INSTR_OFFSETS
	.align		4
        /*0030*/ 	.byte	0x04, 0x31
        /*0032*/ 	.short	(.L_27 - .L_26)


	//   ....[0]....
.L_26:
        /*0034*/ 	.word	0x00000580


	//   ....[1]....
        /*0038*/ 	.word	0x00000590


	//   ....[2]....
        /*003c*/ 	.word	0x00000650


	//----- nvinfo : EIATTR_COOP_GROUP_MASK_REGIDS
	.align		4
.L_27:
        /*0040*/ 	.byte	0x04, 0x29
        /*0042*/ 	.short	(.L_29 - .L_28)


	//   ....[0]....
.L_28:
        /*0044*/ 	.word	0xffffffff


	//   ....[1]....
        /*0048*/ 	.word	0xffffffff


	//   ....[2]....
        /*004c*/ 	.word	0xffffffff


	//   ....[3]....
        /*0050*/ 	.word	0xffffffff


	//   ....[4]....
        /*0054*/ 	.word	0xffffffff


	//----- nvinfo : EIATTR_COOP_GROUP_INSTR_OFFSETS
	.align		4
.L_29:
        /*0058*/ 	.byte	0x04, 0x28
        /*005a*/ 	.short	(.L_31 - .L_30)


	//   ....[0]....
.L_30:
        /*005c*/ 	.word	0x00000060


	//   ....[1]....
        /*0060*/ 	.word	0x00000070


	//   ....[2]....
        /*0064*/ 	.word	0x00000130


	//   ....[3]....
        /*0068*/ 	.word	0x00000450


	//   ....[4]....
        /*006c*/ 	.word	0x000012f0


	//----- nvinfo : EIATTR_REG_RECONFIG
	.align		4
.L_31:
        /*0070*/ 	.byte	0x01, 0x54
	.zero		2


	//----- nvinfo : EIATTR_SYSCALL_OFFSETS
	.align		4
        /*0074*/ 	.byte	0x04, 0x46
        /*0076*/ 	.short	(.L_33 - .L_32)


	//   ....[0]....
.L_32:
        /*0078*/ 	.word	0x000014e0


	//----- nvinfo : EIATTR_MBARRIER_INSTR_OFFSETS
	.align		4
.L_33:
        /*007c*/ 	.byte	0x04, 0x39
        /*007e*/ 	.short	(.L_35 - .L_34)


	//   ....[0]....
.L_34:
        /*0080*/ 	.word	0x00000250
        /*0084*/ 	.word	0x000000ff
        /*0088*/ 	.word	0x00000000
        /*008c*/ 	.short	0x0100
        /*008e*/ 	.byte	0x08
	.zero		1


	//   ....[1]....
        /*0090*/ 	.word	0x00000260
        /*0094*/ 	.word	0x000000ff
        /*0098*/ 	.word	0x00000078
        /*009c*/ 	.short	0x0100
        /*009e*/ 	.byte	0x08
	.zero		1


	//   ....[2]....
        /*00a0*/ 	.word	0x00000270
        /*00a4*/ 	.word	0x000000ff
        /*00a8*/ 	.word	0x00000008
        /*00ac*/ 	.short	0x0100
        /*00ae*/ 	.byte	0x08
	.zero		1


	//   ....[3]....
        /*00b0*/ 	.word	0x00000280
        /*00b4*/ 	.word	0x000000ff
        /*00b8*/ 	.word	0x00000080
        /*00bc*/ 	.short	0x0100
        /*00be*/ 	.byte	0x08
	.zero		1


	//   ....[4]....
        /*00c0*/ 	.word	0x00000290
        /*00c4*/ 	.word	0x000000ff
        /*00c8*/ 	.word	0x00000010
        /*00cc*/ 	.short	0x0100
        /*00ce*/ 	.byte	0x08
	.zero		1


	//   ....[5]....
        /*00d0*/ 	.word	0x000002a0
        /*00d4*/ 	.word	0x000000ff
        /*00d8*/ 	.word	0x00000088
        /*00dc*/ 	.short	0x0100
        /*00de*/ 	.byte	0x08
	.zero		1


	//   ....[6]....
        /*00e0*/ 	.word	0x000002b0
        /*00e4*/ 	.word	0x000000ff
        /*00e8*/ 	.word	0x00000018
        /*00ec*/ 	.short	0x0100
        /*00ee*/ 	.byte	0x08
	.zero		1


	//   ....[7]....
        /*00f0*/ 	.word	0x000002c0
        /*00f4*/ 	.word	0x000000ff
        /*00f8*/ 	.word	0x00000090
        /*00fc*/ 	.short	0x0100
        /*00fe*/ 	.byte	0x08
	.zero		1


	//   ....[8]....
        /*0100*/ 	.word	0x000002d0
        /*0104*/ 	.word	0x000000ff
        /*0108*/ 	.word	0x00000020
        /*010c*/ 	.short	0x0100
        /*010e*/ 	.byte	0x08
	.zero		1


	//   ....[9]....
        /*0110*/ 	.word	0x000002e0
        /*0114*/ 	.word	0x000000ff
        /*0118*/ 	.word	0x00000098
        /*011c*/ 	.short	0x0100
        /*011e*/ 	.byte	0x08
	.zero		1


	//   ....[10]....
        /*0120*/ 	.word	0x000002f0
        /*0124*/ 	.word	0x000000ff
        /*0128*/ 	.word	0x00000028
        /*012c*/ 	.short	0x0100
        /*012e*/ 	.byte	0x08
	.zero		1


	//   ....[11]....
        /*0130*/ 	.word	0x00000300
        /*0134*/ 	.word	0x000000ff
        /*0138*/ 	.word	0x000000a0
        /*013c*/ 	.short	0x0100
        /*013e*/ 	.byte	0x08
	.zero		1


	//   ....[12]....
        /*0140*/ 	.word	0x00000310
        /*0144*/ 	.word	0x000000ff
        /*0148*/ 	.word	0x00000030
        /*014c*/ 	.short	0x0100
        /*014e*/ 	.byte	0x08
	.zero		1


	//   ....[13]....
        /*0150*/ 	.word	0x00000320
        /*0154*/ 	.word	0x000000ff
        /*0158*/ 	.word	0x000000a8
        /*015c*/ 	.short	0x0100
        /*015e*/ 	.byte	0x08
	.zero		1


	//   ....[14]....
        /*0160*/ 	.word	0x00000330
        /*0164*/ 	.word	0x000000ff
        /*0168*/ 	.word	0x00000038
        /*016c*/ 	.short	0x0100
        /*016e*/ 	.byte	0x08
	.zero		1


	//   ....[15]....
        /*0170*/ 	.word	0x00000340
        /*0174*/ 	.word	0x000000ff
        /*0178*/ 	.word	0x000000b0
        /*017c*/ 	.short	0x0100
        /*017e*/ 	.byte	0x08
	.zero		1


	//   ....[16]....
        /*0180*/ 	.word	0x00000350
        /*0184*/ 	.word	0x000000ff
        /*0188*/ 	.word	0x00000040
        /*018c*/ 	.short	0x0100
        /*018e*/ 	.byte	0x08
	.zero		1


	//   ....[17]....
        /*0190*/ 	.word	0x00000360
        /*0194*/ 	.word	0x000000ff
        /*0198*/ 	.word	0x000000b8
        /*019c*/ 	.short	0x0100
        /*019e*/ 	.byte	0x08
	.zero		1


	//   ....[18]....
        /*01a0*/ 	.word	0x00000370
        /*01a4*/ 	.word	0x000000ff
        /*01a8*/ 	.word	0x00000048
        /*01ac*/ 	.short	0x0100
        /*01ae*/ 	.byte	0x08
	.zero		1


	//   ....[19]....
        /*01b0*/ 	.word	0x00000380
        /*01b4*/ 	.word	0x000000ff
        /*01b8*/ 	.word	0x000000c0
        /*01bc*/ 	.short	0x0100
        /*01be*/ 	.byte	0x08
	.zero		1


	//   ....[20]....
        /*01c0*/ 	.word	0x00000390
        /*01c4*/ 	.word	0x000000ff
        /*01c8*/ 	.word	0x00000050
        /*01cc*/ 	.short	0x0100
        /*01ce*/ 	.byte	0x08
	.zero		1


	//   ....[21]....
        /*01d0*/ 	.word	0x000003a0
        /*01d4*/ 	.word	0x000000ff
        /*01d8*/ 	.word	0x000000c8
        /*01dc*/ 	.short	0x0100
        /*01de*/ 	.byte	0x08
	.zero		1


	//   ....[22]....
        /*01e0*/ 	.word	0x000003b0
        /*01e4*/ 	.word	0x000000ff
        /*01e8*/ 	.word	0x00000058
        /*01ec*/ 	.short	0x0100
        /*01ee*/ 	.byte	0x08
	.zero		1


	//   ....[23]....
        /*01f0*/ 	.word	0x000003c0
        /*01f4*/ 	.word	0x000000ff
        /*01f8*/ 	.word	0x000000d0
        /*01fc*/ 	.short	0x0100
        /*01fe*/ 	.byte	0x08
	.zero		1


	//   ....[24]....
        /*0200*/ 	.word	0x000003d0
        /*0204*/ 	.word	0x000000ff
        /*0208*/ 	.word	0x00000060
        /*020c*/ 	.short	0x0100
        /*020e*/ 	.byte	0x08
	.zero		1


	//   ....[25]....
        /*0210*/ 	.word	0x000003e0
        /*0214*/ 	.word	0x000000ff
        /*0218*/ 	.word	0x000000d8
        /*021c*/ 	.short	0x0100
        /*021e*/ 	.byte	0x08
	.zero		1


	//   ....[26]....
        /*0220*/ 	.word	0x000003f0
        /*0224*/ 	.word	0x000000ff
        /*0228*/ 	.word	0x00000068
        /*022c*/ 	.short	0x0100
        /*022e*/ 	.byte	0x08
	.zero		1


	//   ....[27]....
        /*0230*/ 	.word	0x00000400
        /*0234*/ 	.word	0x000000ff
        /*0238*/ 	.word	0x000000e0
        /*023c*/ 	.short	0x0100
        /*023e*/ 	.byte	0x08
	.zero		1


	//   ....[28]....
        /*0240*/ 	.word	0x00000410
        /*0244*/ 	.word	0x000000ff
        /*0248*/ 	.word	0x00000070
        /*024c*/ 	.short	0x0100
        /*024e*/ 	.byte	0x08
	.zero		1


	//   ....[29]....
        /*0250*/ 	.word	0x00000420
        /*0254*/ 	.word	0x000000ff
        /*0258*/ 	.word	0x000000e8
        /*025c*/ 	.short	0x0100
        /*025e*/ 	.byte	0x08
	.zero		1


	//   ....[30]....
        /*0260*/ 	.word	0x000006d0
        /*0264*/ 	.word	0x000000ff
        /*0268*/ 	.word	0x00000100
        /*026c*/ 	.short	0x0100
        /*026e*/ 	.byte	0x08
	.zero		1


	//   ....[31]....
        /*0270*/ 	.word	0x00000750
        /*0274*/ 	.word	0x000000ff
        /*0278*/ 	.word	0x00000108
        /*027c*/ 	.short	0x0100
        /*027e*/ 	.byte	0x08
	.zero		1


	//   ....[32]....
        /*0280*/ 	.word	0x000015b0
        /*0284*/ 	.word	0x00000003
        /*0288*/ 	.word	0x00000000
        /*028c*/ 	.short	0x010a
        /*028e*/ 	.byte	0x3f
	.zero		1


	//   ....[33]....
        /*0290*/ 	.word	0x00001610
        /*0294*/ 	.word	0x00000003
        /*0298*/ 	.word	0x00000000
        /*029c*/ 	.short	0x010a
        /*029e*/ 	.byte	0x3f
	.zero		1


	//   ....[34]....
        /*02a0*/ 	.word	0x00001d70
        /*02a4*/ 	.word	0x00000005
        /*02a8*/ 	.word	0x00000000
        /*02ac*/ 	.short	0x010a
        /*02ae*/ 	.byte	0x3f
	.zero		1


	//   ....[35]....
        /*02b0*/ 	.word	0x00001db0
        /*02b4*/ 	.word	0x00000005
        /*02b8*/ 	.word	0x00000000
        /*02bc*/ 	.short	0x010a
        /*02be*/ 	.byte	0x3f
	.zero		1


	//   ....[36]....
        /*02c0*/ 	.word	0x000023b0
        /*02c4*/ 	.word	0x00000004
        /*02c8*/ 	.word	0x00000000
        /*02cc*/ 	.short	0x0101
        /*02ce*/ 	.byte	0x3f
	.zero		1


	//   ....[37]....
        /*02d0*/ 	.word	0x00002570
        /*02d4*/ 	.word	0x00000000
        /*02d8*/ 	.word	0x00000000
        /*02dc*/ 	.short	0x0101
        /*02de*/ 	.byte	0x3f
	.zero		1


	//   ....[38]....
        /*02e0*/ 	.word	0x00006660
        /*02e4*/ 	.word	0x0000000e
        /*02e8*/ 	.word	0x00000078
        /*02ec*/ 	.short	0x010a
        /*02ee*/ 	.byte	0x3f
	.zero		1


	//   ....[39]....
        /*02f0*/ 	.word	0x000069f0
        /*02f4*/ 	.word	0x00000006
        /*02f8*/ 	.word	0x00000108
        /*02fc*/ 	.short	0x0101
        /*02fe*/ 	.byte	0x3f
	.zero		1


	//   ....[40]....
        /*0300*/ 	.word	0x00007110
        /*0304*/ 	.word	0x00000007
        /*0308*/ 	.word	0x00000000
        /*030c*/ 	.short	0x010a
        /*030e*/ 	.byte	0x3f
	.zero		1


	//   ....[41]....
        /*0310*/ 	.word	0x00007190
        /*0314*/ 	.word	0x00000009
        /*0318*/ 	.word	0x00000000
        /*031c*/ 	.short	0x010a
        /*031e*/ 	.byte	0x3f
	.zero		1


	//   ....[42]....
        /*0320*/ 	.word	0x00007220
        /*0324*/ 	.word	0x00000006
        /*0328*/ 	.word	0x00000000
        /*032c*/ 	.short	0x010a
        /*032e*/ 	.byte	0x3f
	.zero		1


	//   ....[43]....
        /*0330*/ 	.word	0x000072b0
        /*0334*/ 	.word	0x00000009
        /*0338*/ 	.word	0x00000000
        /*033c*/ 	.short	0x010a
        /*033e*/ 	.byte	0x3f
	.zero		1


	//   ....[44]....
        /*0340*/ 	.word	0x00007340
        /*0344*/ 	.word	0x00000006
        /*0348*/ 	.word	0x00000000
        /*034c*/ 	.short	0x010a
        /*034e*/ 	.byte	0x3f
	.zero		1


	//   ....[45]....
        /*0350*/ 	.word	0x000073d0
        /*0354*/ 	.word	0x00000009
        /*0358*/ 	.word	0x00000000
        /*035c*/ 	.short	0x010a
        /*035e*/ 	.byte	0x3f
	.zero		1


	//   ....[46]....
        /*0360*/ 	.word	0x00007460
        /*0364*/ 	.word	0x00000006
        /*0368*/ 	.word	0x00000000
        /*036c*/ 	.short	0x010a
        /*036e*/ 	.byte	0x3f
	.zero		1


	//   ....[47]....
        /*0370*/ 	.word	0x000074f0
        /*0374*/ 	.word	0x00000009
        /*0378*/ 	.word	0x00000000
        /*037c*/ 	.short	0x010a
        /*037e*/ 	.byte	0x3f
	.zero		1


	//   ....[48]....
        /*0380*/ 	.word	0x00007580
        /*0384*/ 	.word	0x00000006
        /*0388*/ 	.word	0x00000000
        /*038c*/ 	.short	0x010a
        /*038e*/ 	.byte	0x3f
	.zero		1


	//   ....[49]....
        /*0390*/ 	.word	0x00007610
        /*0394*/ 	.word	0x00000009
        /*0398*/ 	.word	0x00000000
        /*039c*/ 	.short	0x010a
        /*039e*/ 	.byte	0x3f
	.zero		1


	//   ....[50]....
        /*03a0*/ 	.word	0x000076a0
        /*03a4*/ 	.word	0x00000006
        /*03a8*/ 	.word	0x00000000
        /*03ac*/ 	.short	0x010a
        /*03ae*/ 	.byte	0x3f
	.zero		1


	//   ....[51]....
        /*03b0*/ 	.word	0x00007730
        /*03b4*/ 	.word	0x00000009
        /*03b8*/ 	.word	0x00000000
        /*03bc*/ 	.short	0x010a
        /*03be*/ 	.byte	0x3f
	.zero		1


	//   ....[52]....
        /*03c0*/ 	.word	0x000077c0
        /*03c4*/ 	.word	0x00000006
        /*03c8*/ 	.word	0x00000000
        /*03cc*/ 	.short	0x010a
        /*03ce*/ 	.byte	0x3f
	.zero		1


	//   ....[53]....
        /*03d0*/ 	.word	0x00007850
        /*03d4*/ 	.word	0x00000009
        /*03d8*/ 	.word	0x00000000
        /*03dc*/ 	.short	0x010a
        /*03de*/ 	.byte	0x3f
	.zero		1


	//   ....[54]....
        /*03e0*/ 	.word	0x000078e0
        /*03e4*/ 	.word	0x00000003
        /*03e8*/ 	.word	0x00000000
        /*03ec*/ 	.short	0x010a
        /*03ee*/ 	.byte	0x3f
	.zero		1


	//   ....[55]....
        /*03f0*/ 	.word	0x00007940
        /*03f4*/ 	.word	0x00000003
        /*03f8*/ 	.word	0x00000000
        /*03fc*/ 	.short	0x010a
        /*03fe*/ 	.byte	0x3f
	.zero		1


	//   ....[56]....
        /*0400*/ 	.word	0x00007990
        /*0404*/ 	.word	0x00000005
        /*0408*/ 	.word	0x00000000
        /*040c*/ 	.short	0x010a
        /*040e*/ 	.byte	0x3f
	.zero		1


	//   ....[57]....
        /*0410*/ 	.word	0x00007a60
        /*0414*/ 	.word	0x0000000e
        /*0418*/ 	.word	0x00000078
        /*041c*/ 	.short	0x010a
        /*041e*/ 	.byte	0x3f
	.zero		1


	//   ....[58]....
        /*0420*/ 	.word	0x00007b30
        /*0424*/ 	.word	0x00000007
        /*0428*/ 	.word	0x00000000
        /*042c*/ 	.short	0x010a
        /*042e*/ 	.byte	0x3f
	.zero		1


	//   ....[59]....
        /*0430*/ 	.word	0x00007b80
        /*0434*/ 	.word	0x00000009
        /*0438*/ 	.word	0x00000000
        /*043c*/ 	.short	0x010a
        /*043e*/ 	.byte	0x3f
	.zero		1


	//   ....[60]....
        /*0440*/ 	.word	0x00007bd0
        /*0444*/ 	.word	0x00000006
        /*0448*/ 	.word	0x00000000
        /*044c*/ 	.short	0x010a
        /*044e*/ 	.byte	0x3f
	.zero		1


	//   ....[61]....
        /*0450*/ 	.word	0x00007c20
        /*0454*/ 	.word	0x00000009
        /*0458*/ 	.word	0x00000000
        /*045c*/ 	.short	0x010a
        /*045e*/ 	.byte	0x3f
	.zero		1


	//   ....[62]....
        /*0460*/ 	.word	0x00007c70
        /*0464*/ 	.word	0x00000006
        /*0468*/ 	.word	0x00000000
        /*046c*/ 	.short	0x010a
        /*046e*/ 	.byte	0x3f
	.zero		1


	//   ....[63]....
        /*0470*/ 	.word	0x00007cc0
        /*0474*/ 	.word	0x00000009
        /*0478*/ 	.word	0x00000000
        /*047c*/ 	.short	0x010a
        /*047e*/ 	.byte	0x3f
	.zero		1


	//   ....[64]....
        /*0480*/ 	.word	0x00007d10
        /*0484*/ 	.word	0x00000006
        /*0488*/ 	.word	0x00000000
        /*048c*/ 	.short	0x010a
        /*048e*/ 	.byte	0x3f
	.zero		1


	//   ....[65]....
        /*0490*/ 	.word	0x00007d60
        /*0494*/ 	.word	0x00000009
        /*0498*/ 	.word	0x00000000
        /*049c*/ 	.short	0x010a
        /*049e*/ 	.byte	0x3f
	.zero		1


	//   ....[66]....
        /*04a0*/ 	.word	0x00007db0
        /*04a4*/ 	.word	0x00000006
        /*04a8*/ 	.word	0x00000000
        /*04ac*/ 	.short	0x010a
        /*04ae*/ 	.byte	0x3f
	.zero		1


	//   ....[67]....
        /*04b0*/ 	.word	0x00007e00
        /*04b4*/ 	.word	0x00000009
        /*04b8*/ 	.word	0x00000000
        /*04bc*/ 	.short	0x010a
        /*04be*/ 	.byte	0x3f
	.zero		1


	//   ....[68]....
        /*04c0*/ 	.word	0x00007e50
        /*04c4*/ 	.word	0x00000006
        /*04c8*/ 	.word	0x00000000
        /*04cc*/ 	.short	0x010a
        /*04ce*/ 	.byte	0x3f
	.zero		1


	//   ....[69]....
        /*04d0*/ 	.word	0x00007ea0
        /*04d4*/ 	.word	0x00000009
        /*04d8*/ 	.word	0x00000000
        /*04dc*/ 	.short	0x010a
        /*04de*/ 	.byte	0x3f
	.zero		1


	//   ....[70]....
        /*04e0*/ 	.word	0x00007ef0
        /*04e4*/ 	.word	0x00000006
        /*04e8*/ 	.word	0x00000000
        /*04ec*/ 	.short	0x010a
        /*04ee*/ 	.byte	0x3f
	.zero		1


	//   ....[71]....
        /*04f0*/ 	.word	0x00007f40
        /*04f4*/ 	.word	0x00000009
        /*04f8*/ 	.word	0x00000000
        /*04fc*/ 	.short	0x010a
        /*04fe*/ 	.byte	0x3f
	.zero		1


	//----- nvinfo : EIATTR_NUM_MBARRIERS
	.align		4
.L_35:
        /*0500*/ 	.byte	0x03, 0x38
        /*0502*/ 	.short	0x0020


	//----- nvinfo : EIATTR_EXIT_INSTR_OFFSETS
	.align		4
        /*0504*/ 	.byte	0x04, 0x1c
        /*0506*/ 	.short	(.L_37 - .L_36)


	//   ....[0]....
.L_36:
        /*0508*/ 	.word	0x000007f0


	//   ....[1]....
        /*050c*/ 	.word	0x000010b0


	//   ....[2]....
        /*0510*/ 	.word	0x00005d40


	//   ....[3]....
        /*0514*/ 	.word	0x00006370


	//   ....[4]....
        /*0518*/ 	.word	0x00007930


	//----- nvinfo : EIATTR_MAX_THREADS
	.align		4
.L_37:
        /*051c*/ 	.byte	0x04, 0x05
        /*051e*/ 	.short	(.L_39 - .L_38)
.L_38:
        /*0520*/ 	.word	0x00000180
        /*0524*/ 	.word	0x00000001
        /*0528*/ 	.word	0x00000001


	//----- nvinfo : EIATTR_CRS_STACK_SIZE
	.align		4
.L_39:
        /*052c*/ 	.byte	0x04, 0x1e
        /*052e*/ 	.short	(.L_41 - .L_40)
.L_40:
        /*0530*/ 	.word	0x00000000


	//----- nvinfo : EIATTR_CBANK_PARAM_SIZE
	.align		4
.L_41:
        /*0534*/ 	.byte	0x03, 0x19
        /*0536*/ 	.short	0x0470


	//----- nvinfo : EIATTR_PARAM_CBANK
	.align		4
        /*0538*/ 	.byte	0x04, 0x0a
        /*053a*/ 	.short	(.L_43 - .L_42)
	.align		4
.L_42:
        /*053c*/ 	.word	index@(.nv.constant0._ZN7cutlass13device_kernelINS_4gemm6kernel13GemmUniversalIN4cute5tupleIJiiiiEEENS1_10collective13CollectiveMmaINS1_34MainloopSm90TmaGmmaWarpSpecializedILi15ENS5_IJNS4_1CILi1EEESB_SB_EEENS1_35KernelTmaWarpSpecializedCooperativeEEENS5_IJNSA_ILi128EEENSA_ILi112EEENSA_ILi64EEEEEEaNS5_IJlSB_lEEEaSJ_NS4_8TiledMMAINS4_8MMA_AtomIJNS4_4SM904GMMA26MMA_64x16x32_S32S8S8_SS_TNEEEENS4_6LayoutINS5_IJNSA_ILi2EEESB_SB_EEENS5_IJSB_NSA_ILi0EEEST_EEEEENS5_IJNS4_10UnderscoreESW_SW_EEEEENS4_13SM90_TMA_LOADENS4_14ComposedLayoutINS4_7SwizzleILi2ELi4ELi3EEENS4_18smem_ptr_flag_bitsILi8EEENSQ_INS5_IJNSA_ILi8EEESH_EEENS5_IJSH_SB_EEEEEEEvNS4_8identityESZ_S19_vS1A_EENS_8epilogue10collective6detail29Sm90TmaWarpSpecializedAdapterINS1D_15DefaultEpilogueIaSJ_SJ_NS1C_6thread17LinearCombinationIaLi1EiiLNS1H_9ScaleType4KindE0ELNS_15FloatRoundStyleE2EaEENS1_15EpilogueDefaultEEEEEvvEEEEvNT_6ParamsE)
        /*0540*/ 	.short	0x0210
        /*0542*/ 	.short	0x0470


	//----- nvinfo : EIATTR_SW_WAR
	.align		4
.L_43:
        /*0544*/ 	.byte	0x04, 0x36
        /*0546*/ 	.short	(.L_45 - .L_44)
.L_44:
        /*0548*/ 	.word	0x00000008
.L_45:


//--------------------- .nv.callgraph             --------------------------
	.section	.nv.callgraph,"",@"SHT_CUDA_CALLGRAPH"
	.align	4
	.sectionentsize	8
	.align		4
        /*0000*/ 	.word	0x00000000
	.align		4
        /*0004*/ 	.word	0xffffffff
	.align		4
        /*0008*/ 	.word	index@(_ZN7cutlass13device_kernelINS_4gemm6kernel13GemmUniversalIN4cute5tupleIJiiiiEEENS1_10collective13CollectiveMmaINS1_34MainloopSm90TmaGmmaWarpSpecializedILi15ENS5_IJNS4_1CILi1EEESB_SB_EEENS1_35KernelTmaWarpSpecializedCooperativeEEENS5_IJNSA_ILi128EEENSA_ILi112EEENSA_ILi64EEEEEEaNS5_IJlSB_lEEEaSJ_NS4_8TiledMMAINS4_8MMA_AtomIJNS4_4SM904GMMA26MMA_64x16x32_S32S8S8_SS_TNEEEENS4_6LayoutINS5_IJNSA_ILi2EEESB_SB_EEENS5_IJSB_NSA_ILi0EEEST_EEEEENS5_IJNS4_10UnderscoreESW_SW_EEEEENS4_13SM90_TMA_LOADENS4_14ComposedLayoutINS4_7SwizzleILi2ELi4ELi3EEENS4_18smem_ptr_flag_bitsILi8EEENSQ_INS5_IJNSA_ILi8EEESH_EEENS5_IJSH_SB_EEEEEEEvNS4_8identityESZ_S19_vS1A_EENS_8epilogue10collective6detail29Sm90TmaWarpSpecializedAdapterINS1D_15DefaultEpilogueIaSJ_SJ_NS1C_6thread17LinearCombinationIaLi1EiiLNS1H_9ScaleType4KindE0ELNS_15FloatRoundStyleE2EaEENS1_15EpilogueDefaultEEEEEvvEEEEvNT_6ParamsE)
	.align		4
        /*000c*/ 	.word	index@(__assertfail)
	.align		4
        /*0010*/ 	.word	0x00000000
	.align		4
        /*0014*/ 	.word	0xfffffffe
	.align		4
        /*0018*/ 	.word	0x00000000
	.align		4
        /*001c*/ 	.word	0xfffffffd
	.align		4
        /*0020*/ 	.word	0x00000000
	.align		4
        /*0024*/ 	.word	0xfffffffc


//--------------------- .nv.constant4             --------------------------
	.section	.nv.constant4,"a",@progbits
	.align	8
	.align		8
.nv.constant4:
        /*0000*/ 	.dword	__assertfail
	.align		8
        /*0008*/ 	.dword	__unnamed_1
	.align		8
        /*0010*/ 	.dword	_ZN39_INTERNAL_449ab9c1_4_k_cu_cc548eb0_59044cuda3std3__45__cpo5beginE
	.align		8
        /*0018*/ 	.dword	_ZN39_INTERNAL_449ab9c1_4_k_cu_cc548eb0_59044cuda3std3__45__cpo3endE
	.align		8
        /*0020*/ 	.dword	_ZN39_INTERNAL_449ab9c1_4_k_cu_cc548eb0_59044cuda3std3__45__cpo6cbeginE
	.align		8
        /*0028*/ 	.dword	_ZN39_INTERNAL_449ab9c1_4_k_cu_cc548eb0_59044cuda3std3__45__cpo4cendE
	.align		8
        /*0030*/ 	.dword	_ZN39_INTERNAL_449ab9c1_4_k_cu_cc548eb0_59044cuda3std3__441_GLOBAL__N__449ab9c1_4_k_cu_cc548eb0_59046ignoreE
	.align		8
        /*0038*/ 	.dword	_ZN39_INTERNAL_449ab9c1_4_k_cu_cc548eb0_59044cuda3std3__419piecewise_constructE
	.align		8
        /*0040*/ 	.dword	_ZN39_INTERNAL_449ab9c1_4_k_cu_cc548eb0_59044cuda3std3__48in_placeE
	.align		8
        /*0048*/ 	.dword	_ZN39_INTERNAL_449ab9c1_4_k_cu_cc548eb0_59044cuda3std6ranges3__45__cpo4swapE
	.align		8
        /*0050*/ 	.dword	_ZN39_INTERNAL_449ab9c1_4_k_cu_cc548eb0_59044cuda3std6ranges3__45__cpo9iter_moveE
	.align		8
        /*0058*/ 	.dword	_ZN39_INTERNAL_449ab9c1_4_k_cu_cc548eb0_59044cute7productE
	.align		8
        /*0060*/ 	.dword	_ZN39_INTERNAL_449ab9c1_4_k_cu_cc548eb0_59044cute1_E
	.align		8
        /*0068*/ 	.dword	$str$22
	.align		8
        /*0070*/ 	.dword	$str$23


//--------------------- .text._ZN7cutlass13device_kernelINS_4gemm6kernel13GemmUniversalIN4cute5tupleIJiiiiEEENS1_10collective13CollectiveMmaINS1_34MainloopSm90TmaGmmaWarpSpecializedILi15ENS5_IJNS4_1CILi1EEESB_SB_EEENS1_35KernelTmaWarpSpecializedCooperativeEEENS5_IJNSA_ILi128EEENSA_ILi112EEENSA_ILi64EEEEEEaNS5_IJlSB_lEEEaSJ_NS4_8TiledMMAINS4_8MMA_AtomIJNS4_4SM904GMMA26MMA_64x16x32_S32S8S8_SS_TNEEEENS4_6LayoutINS5_IJNSA_ILi2EEESB_SB_EEENS5_IJSB_NSA_ILi0EEEST_EEEEENS5_IJNS4_10UnderscoreESW_SW_EEEEENS4_13SM90_TMA_LOADENS4_14ComposedLayoutINS4_7SwizzleILi2ELi4ELi3EEENS4_18smem_ptr_flag_bitsILi8EEENSQ_INS5_IJNSA_ILi8EEESH_EEENS5_IJSH_SB_EEEEEEEvNS4_8identityESZ_S19_vS1A_EENS_8epilogue10collective6detail29Sm90TmaWarpSpecializedAdapterINS1D_15DefaultEpilogueIaSJ_SJ_NS1C_6thread17LinearCombinationIaLi1EiiLNS1H_9ScaleType4KindE0ELNS_15FloatRoundStyleE2EaEENS1_15EpilogueDefaultEEEEEvvEEEEvNT_6ParamsE --------------------------
	.section	.text._ZN7cutlass13device_kernelINS_4gemm6kernel13GemmUniversalIN4cute5tupleIJiiiiEEENS1_10collective13CollectiveMmaINS1_34MainloopSm90TmaGmmaWarpSpecializedILi15ENS5_IJNS4_1CILi1EEESB_SB_EEENS1_35KernelTmaWarpSpecializedCooperativeEEENS5_IJNSA_ILi128EEENSA_ILi112EEENSA_ILi64EEEEEEaNS5_IJlSB_lEEEaSJ_NS4_8TiledMMAINS4_8MMA_AtomIJNS4_4SM904GMMA26MMA_64x16x32_S32S8S8_SS_TNEEEENS4_6LayoutINS5_IJNSA_ILi2EEESB_SB_EEENS5_IJSB_NSA_ILi0EEEST_EEEEENS5_IJNS4_10UnderscoreESW_SW_EEEEENS4_13SM90_TMA_LOADENS4_14ComposedLayoutINS4_7SwizzleILi2ELi4ELi3EEENS4_18smem_ptr_flag_bitsILi8EEENSQ_INS5_IJNSA_ILi8EEESH_EEENS5_IJSH_SB_EEEEEEEvNS4_8identityESZ_S19_vS1A_EENS_8epilogue10collective6detail29Sm90TmaWarpSpecializedAdapterINS1D_15DefaultEpilogueIaSJ_SJ_NS1C_6thread17LinearCombinationIaLi1EiiLNS1H_9ScaleType4KindE0ELNS_15FloatRoundStyleE2EaEENS1_15EpilogueDefaultEEEEEvvEEEEvNT_6ParamsE,"ax",@progbits
	.align	128
.text._ZN7cutlass13device_kernelINS_4gemm6kernel13GemmUniversalIN4cute5tupleIJiiiiEEENS1_10collective13CollectiveMmaINS1_34MainloopSm90TmaGmmaWarpSpecializedILi15ENS5_IJNS4_1CILi1EEESB_SB_EEENS1_35KernelTmaWarpSpecializedCooperativeEEENS5_IJNSA_ILi128EEENSA_ILi112EEENSA_ILi64EEEEEEaNS5_IJlSB_lEEEaSJ_NS4_8TiledMMAINS4_8MMA_AtomIJNS4_4SM904GMMA26MMA_64x16x32_S32S8S8_SS_TNEEEENS4_6LayoutINS5_IJNSA_ILi2EEESB_SB_EEENS5_IJSB_NSA_ILi0EEEST_EEEEENS5_IJNS4_10UnderscoreESW_SW_EEEEENS4_13SM90_TMA_LOADENS4_14ComposedLayoutINS4_7SwizzleILi2ELi4ELi3EEENS4_18smem_ptr_flag_bitsILi8EEENSQ_INS5_IJNSA_ILi8EEESH_EEENS5_IJSH_SB_EEEEEEEvNS4_8identityESZ_S19_vS1A_EENS_8epilogue10collective6detail29Sm90TmaWarpSpecializedAdapterINS1D_15DefaultEpilogueIaSJ_SJ_NS1C_6thread17LinearCombinationIaLi1EiiLNS1H_9ScaleType4KindE0ELNS_15FloatRoundStyleE2EaEENS1_15EpilogueDefaultEEEEEvvEEEEvNT_6ParamsE:
        .type           _ZN7cutlass13device_kernelINS_4gemm6kernel13GemmUniversalIN4cute5tupleIJiiiiEEENS1_10collective13CollectiveMmaINS1_34MainloopSm90TmaGmmaWarpSpecializedILi15ENS5_IJNS4_1CILi1EEESB_SB_EEENS1_35KernelTmaWarpSpecializedCooperativeEEENS5_IJNSA_ILi128EEENSA_ILi112EEENSA_ILi64EEEEEEaNS5_IJlSB_lEEEaSJ_NS4_8TiledMMAINS4_8MMA_AtomIJNS4_4SM904GMMA26MMA_64x16x32_S32S8S8_SS_TNEEEENS4_6LayoutINS5_IJNSA_ILi2EEESB_SB_EEENS5_IJSB_NSA_ILi0EEEST_EEEEENS5_IJNS4_10UnderscoreESW_SW_EEEEENS4_13SM90_TMA_LOADENS4_14ComposedLayoutINS4_7SwizzleILi2ELi4ELi3EEENS4_18smem_ptr_flag_bitsILi8EEENSQ_INS5_IJNSA_ILi8EEESH_EEENS5_IJSH_SB_EEEEEEEvNS4_8identityESZ_S19_vS1A_EENS_8epilogue10collective6detail29Sm90TmaWarpSpecializedAdapterINS1D_15DefaultEpilogueIaSJ_SJ_NS1C_6thread17LinearCombinationIaLi1EiiLNS1H_9ScaleType4KindE0ELNS_15FloatRoundStyleE2EaEENS1_15EpilogueDefaultEEEEEvvEEEEvNT_6ParamsE,@function
        .size           _ZN7cutlass13device_kernelINS_4gemm6kernel13GemmUniversalIN4cute5tupleIJiiiiEEENS1_10collective13CollectiveMmaINS1_34MainloopSm90TmaGmmaWarpSpecializedILi15ENS5_IJNS4_1CILi1EEESB_SB_EEENS1_35KernelTmaWarpSpecializedCooperativeEEENS5_IJNSA_ILi128EEENSA_ILi112EEENSA_ILi64EEEEEEaNS5_IJlSB_lEEEaSJ_NS4_8TiledMMAINS4_8MMA_AtomIJNS4_4SM904GMMA26MMA_64x16x32_S32S8S8_SS_TNEEEENS4_6LayoutINS5_IJNSA_ILi2EEESB_SB_EEENS5_IJSB_NSA_ILi0EEEST_EEEEENS5_IJNS4_10UnderscoreESW_SW_EEEEENS4_13SM90_TMA_LOADENS4_14ComposedLayoutINS4_7SwizzleILi2ELi4ELi3EEENS4_18smem_ptr_flag_bitsILi8EEENSQ_INS5_IJNSA_ILi8EEESH_EEENS5_IJSH_SB_EEEEEEEvNS4_8identityESZ_S19_vS1A_EENS_8epilogue10collective6detail29Sm90TmaWarpSpecializedAdapterINS1D_15DefaultEpilogueIaSJ_SJ_NS1C_6thread17LinearCombinationIaLi1EiiLNS1H_9ScaleType4KindE0ELNS_15FloatRoundStyleE2EaEENS1_15EpilogueDefaultEEEEEvvEEEEvNT_6ParamsE,(.L_x_205 - _ZN7cutlass13device_kernelINS_4gemm6kernel13GemmUniversalIN4cute5tupleIJiiiiEEENS1_10collective13CollectiveMmaINS1_34MainloopSm90TmaGmmaWarpSpecializedILi15ENS5_IJNS4_1CILi1EEESB_SB_EEENS1_35KernelTmaWarpSpecializedCooperativeEEENS5_IJNSA_ILi128EEENSA_ILi112EEENSA_ILi64EEEEEEaNS5_IJlSB_lEEEaSJ_NS4_8TiledMMAINS4_8MMA_AtomIJNS4_4SM904GMMA26MMA_64x16x32_S32S8S8_SS_TNEEEENS4_6LayoutINS5_IJNSA_ILi2EEESB_SB_EEENS5_IJSB_NSA_ILi0EEEST_EEEEENS5_IJNS4_10UnderscoreESW_SW_EEEEENS4_13SM90_TMA_LOADENS4_14ComposedLayoutINS4_7SwizzleILi2ELi4ELi3EEENS4_18smem_ptr_flag_bitsILi8EEENSQ_INS5_IJNSA_ILi8EEESH_EEENS5_IJSH_SB_EEEEEEEvNS4_8identityESZ_S19_vS1A_EENS_8epilogue10collective6detail29Sm90TmaWarpSpecializedAdapterINS1D_15DefaultEpilogueIaSJ_SJ_NS1C_6thread17LinearCombinationIaLi1EiiLNS1H_9ScaleType4KindE0ELNS_15FloatRoundStyleE2EaEENS1_15EpilogueDefaultEEEEEvvEEEEvNT_6ParamsE)
        .other          _ZN7cutlass13device_kernelINS_4gemm6kernel13GemmUniversalIN4cute5tupleIJiiiiEEENS1_10collective13CollectiveMmaINS1_34MainloopSm90TmaGmmaWarpSpecializedILi15ENS5_IJNS4_1CILi1EEESB_SB_EEENS1_35KernelTmaWarpSpecializedCooperativeEEENS5_IJNSA_ILi128EEENSA_ILi112EEENSA_ILi64EEEEEEaNS5_IJlSB_lEEEaSJ_NS4_8TiledMMAINS4_8MMA_AtomIJNS4_4SM904GMMA26MMA_64x16x32_S32S8S8_SS_TNEEEENS4_6LayoutINS5_IJNSA_ILi2EEESB_SB_EEENS5_IJSB_NSA_ILi0EEEST_EEEEENS5_IJNS4_10UnderscoreESW_SW_EEEEENS4_13SM90_TMA_LOADENS4_14ComposedLayoutINS4_7SwizzleILi2ELi4ELi3EEENS4_18smem_ptr_flag_bitsILi8EEENSQ_INS5_IJNSA_ILi8EEESH_EEENS5_IJSH_SB_EEEEEEEvNS4_8identityESZ_S19_vS1A_EENS_8epilogue10collective6detail29Sm90TmaWarpSpecializedAdapterINS1D_15DefaultEpilogueIaSJ_SJ_NS1C_6thread17LinearCombinationIaLi1EiiLNS1H_9ScaleType4KindE0ELNS_15FloatRoundStyleE2EaEENS1_15EpilogueDefaultEEEEEvvEEEEvNT_6ParamsE,@"STO_CUDA_ENTRY STV_DEFAULT"
_ZN7cutlass13device_kernelINS_4gemm6kernel13GemmUniversalIN4cute5tupleIJiiiiEEENS1_10collective13CollectiveMmaINS1_34MainloopSm90TmaGmmaWarpSpecializedILi15ENS5_IJNS4_1CILi1EEESB_SB_EEENS1_35KernelTmaWarpSpecializedCooperativeEEENS5_IJNSA_ILi128EEENSA_ILi112EEENSA_ILi64EEEEEEaNS5_IJlSB_lEEEaSJ_NS4_8TiledMMAINS4_8MMA_AtomIJNS4_4SM904GMMA26MMA_64x16x32_S32S8S8_SS_TNEEEENS4_6LayoutINS5_IJNSA_ILi2EEESB_SB_EEENS5_IJSB_NSA_ILi0EEEST_EEEEENS5_IJNS4_10UnderscoreESW_SW_EEEEENS4_13SM90_TMA_LOADENS4_14ComposedLayoutINS4_7SwizzleILi2ELi4ELi3EEENS4_18smem_ptr_flag_bitsILi8EEENSQ_INS5_IJNSA_ILi8EEESH_EEENS5_IJSH_SB_EEEEEEEvNS4_8identityESZ_S19_vS1A_EENS_8epilogue10collective6detail29Sm90TmaWarpSpecializedAdapterINS1D_15DefaultEpilogueIaSJ_SJ_NS1C_6thread17LinearCombinationIaLi1EiiLNS1H_9ScaleType4KindE0ELNS_15FloatRoundStyleE2EaEENS1_15EpilogueDefaultEEEEEvvEEEEvNT_6ParamsE:
[----:B------:R-:W0:Y:S01]  /*0000*/  LDC R1, c[0x0][0x28] ;  /* 0x00000a00ff017b82 */ /* 0x000e220000000800 */
[----:B------:R-:W1:Y:S01]  /*0010*/  S2R R3, SR_TID.X ;  /* 0x0000000000037919 */ /* 0x000e620000002100 */
[----:B------:R-:W-:Y:S01]  /*0020*/  ELECT P0, URZ, PT ;  /* 0x00000000003f782f */ /* 0x000fe20003800000 */
[----:B------:R-:W-:Y:S01]  /*0030*/  BSSY B0, `(.L_x_0) ;  /* 0x000000f000007945 */ /* 0x000fe20003800000 */
[--C-:B-1----:R-:W-:Y:S02]  /*0040*/  SHF.R.U32.HI R0, RZ, 0x5, R3.reuse ;  /* 0x00000005ff007819 */ /* 0x102fe40000011603 */
[----:B------:R-:W-:-:S03]  /*0050*/  SHF.R.U32.HI R14, RZ, 0x7, R3 ;  /* 0x00000007ff0e7819 */ /* 0x000fc60000011603 */
[----:B------:R-:W1:Y:S04]  /*0060*/  SHFL.IDX PT, R4, R0, RZ, 0x1f ;  /* 0x00001fff00047589 */ /* 0x000e6800000e0000 */
[----:B------:R2:W3:Y:S01]  /*0070*/  SHFL.IDX PT, R10, R14, RZ, 0x1f ;  /* 0x00001fff0e0a7589 */ /* 0x0004e200000e0000 */
[----:B-1----:R-:W-:-:S13]  /*0080*/  ISETP.NE.OR P0, PT, R4, RZ, !P0 ;  /* 0x000000ff0400720c */ /* 0x002fda0004705670 */
[----:B0-23--:R-:W-:Y:S05]  /*0090*/  @P0 BRA `(.L_x_1) ;  /* 0x0000000000200947 */ /* 0x00dfea0003800000 */
[----:B------:R-:W-:Y:S02]  /*00a0*/  ULDC.64 UR4, c[0x0][0x198] ;  /* 0x0000660000047ab9 */ /* 0x000fe40000000a00 */
[----:B------:R-:W-:Y:S02]  /*00b0*/  UIADD3 UR6, UP0, UR4, 0xf0, URZ ;  /* 0x000000f004067890 */ /* 0x000fe4000ff1e03f */
[----:B------:R-:W-:Y:S02]  /*00c0*/  UIADD3 UR4, UP1, UR4, 0x1f0, URZ ;  /* 0x000001f004047890 */ /* 0x000fe4000ff3e03f */
[----:B------:R-:W-:Y:S02]  /*00d0*/  UIADD3.X UR7, URZ, UR5, URZ, UP0, !UPT ;  /* 0x000000053f077290 */ /* 0x000fe400087fe43f */
[----:B------:R-:W-:-:S07]  /*00e0*/  UIADD3.X UR5, URZ, UR5, URZ, UP1, !UPT ;  /* 0x000000053f057290 */ /* 0x000fce0008ffe43f */
[----:B------:R0:W-:Y:S02]  /*00f0*/  UTMACCTL.PF [UR6] ;  /* 0x00000000060079b9 */ /* 0x0001e40008040000 */
[----:B------:R0:W-:Y:S02]  /*0100*/  UTMACCTL.PF [UR4] ;  /* 0x00000000040079b9 */ /* 0x0001e40008040000 */
[----:B0-----:R-:W-:Y:S01]  /*0110*/  NOP ;  /* 0x0000000000007918 */ /* 0x001fe20000000000 */
.L_x_1:
[----:B------:R-:W-:Y:S05]  /*0120*/  BSYNC B0 ;  /* 0x0000000000007941 */ /* 0x000fea0003800000 */
.L_x_0:
[----:B------:R-:W0:Y:S02]  /*0130*/  SHFL.IDX PT, R2, R0, RZ, 0x1f ;  /* 0x00001fff00027589 */ /* 0x000e2400000e0000 */
[----:B0-----:R-:W-:-:S13]  /*0140*/  ISETP.NE.AND P0, PT, R2, RZ, PT ;  /* 0x000000ff0200720c */ /* 0x001fda0003f05270 */
[----:B------:R-:W-:Y:S05]  /*0150*/  @P0 BRA `(.L_x_2) ;  /* 0x0000000000bc0947 */ /* 0x000fea0003800000 */
[----:B------:R-:W-:Y:S01]  /*0160*/  ELECT P0, URZ, PT ;  /* 0x00000000003f782f */ /* 0x000fe20003800000 */
[----:B------:R-:W-:-:S12]  /*0170*/  BSSY B0, `(.L_x_2) ;  /* 0x000002d000007945 */ /* 0x000fd80003800000 */
[----:B------:R-:W-:Y:S05]  /*0180*/  @!P0 BRA `(.L_x_3) ;  /* 0x0000000000ac8947 */ /* 0x000fea0003800000 */
[----:B------:R-:W0:Y:S01]  /*0190*/  S2UR UR8, SR_CgaCtaId ;  /* 0x00000000000879c3 */ /* 0x000e220000008800 */
[----:B------:R-:W-:Y:S01]  /*01a0*/  UMOV UR4, 0x400 ;  /* 0x0000040000047882 */ /* 0x000fe20000000000 */
[----:B------:R-:W-:Y:S01]  /*01b0*/  UMOV UR5, 0x1 ;  /* 0x0000000100057882 */ /* 0x000fe20000000000 */
[----:B------:R-:W-:Y:S02]  /*01c0*/  UMOV UR6, 0x100 ;  /* 0x0000010000067882 */ /* 0x000fe40000000000 */
[----:B------:R-:W-:-:S04]  /*01d0*/  UIADD3 UR6, -UR6, 0x100000, URZ ;  /* 0x0010000006067890 */ /* 0x000fc8000fffe13f */
[----:B------:R-:W-:Y:S02]  /*01e0*/  USHF.L.U32 UR7, UR6, 0xb, URZ ;  /* 0x0000000b06077899 */ /* 0x000fe4000800063f */
[----:B------:R-:W-:Y:S02]  /*01f0*/  USHF.L.U32 UR6, UR6, 0x1, URZ ;  /* 0x0000000106067899 */ /* 0x000fe4000800063f */
[----:B0-----:R-:W-:Y:S02]  /*0200*/  ULEA UR8, UR8, UR4, 0x18 ;  /* 0x0000000408087291 */ /* 0x001fe4000f8ec03f */
[----:B------:R-:W-:-:S04]  /*0210*/  UIADD3 UR4, -UR5, 0x100000, URZ ;  /* 0x0010000005047890 */ /* 0x000fc8000fffe13f */
[----:B------:R-:W-:Y:S02]  /*0220*/  USHF.L.U32 UR5, UR4, 0xb, URZ ;  /* 0x0000000b04057899 */ /* 0x000fe4000800063f */
[----:B------:R-:W-:Y:S01]  /*0230*/  USHF.L.U32 UR4, UR4, 0x1, URZ ;  /* 0x0000000104047899 */ /* 0x000fe2000800063f */
[----:B------:R-:W0:Y:S11]  /*0240*/  FENCE.VIEW.ASYNC.S ;  /* 0x00000000000073c6 */ /* 0x000e360000000000 */
[----:B0-----:R0:W1:Y:S01]  /*0250*/  SYNCS.EXCH.64 URZ, [UR8], UR4 ;  /* 0x00000004083f75b2 */ /* 0x0010620008000100 */
[----:B------:R0:W2:Y:S01]  /*0260*/  SYNCS.EXCH.64 URZ, [UR8+0x78], UR6 ;  /* 0x00007806083f75b2 */ /* 0x0000a20008000100 */
[----:B------:R0:W3:Y:S01]  /*0270*/  SYNCS.EXCH.64 URZ, [UR8+0x8], UR4 ;  /* 0x00000804083f75b2 */ /* 0x0000e20008000100 */
[----:B------:R0:W4:Y:S01]  /*0280*/  SYNCS.EXCH.64 URZ, [UR8+0x80], UR6 ;  /* 0x00008006083f75b2 */ /* 0x0001220008000100 */
[----:B------:R0:W0:Y:S01]  /*0290*/  SYNCS.EXCH.64 URZ, [UR8+0x10], UR4 ;  /* 0x00001004083f75b2 */ /* 0x0000220008000100 */
        /* <DEDUP_REMOVED lines=25> */
[----:B-1234-:R-:W-:Y:S01]  /*0430*/  NOP ;  /* 0x0000000000007918 */ /* 0x01efe20000000000 */
.L_x_3:
[----:B0-----:R-:W-:Y:S05]  /*0440*/  BSYNC B0 ;  /* 0x0000000000007941 */ /* 0x001fea0003800000 */
.L_x_2:
[----:B------:R-:W0:Y:S01]  /*0450*/  SHFL.IDX PT, R0, R0, RZ, 0x1f ;  /* 0x00001fff00007589 */ /* 0x000e2200000e0000 */
[----:B------:R-:W-:Y:S01]  /*0460*/  ELECT P0, URZ, PT ;  /* 0x00000000003f782f */ /* 0x000fe20003800000 */
[----:B------:R-:W1:Y:S01]  /*0470*/  LDC R2, c[0x0][0x65c] ;  /* 0x00019700ff027b82 */ /* 0x000e620000000800 */
[----:B------:R-:W-:Y:S01]  /*0480*/  SHF.R.S32.HI R7, RZ, 0x1f, R4 ;  /* 0x0000001fff077819 */ /* 0x000fe20000011404 */
[----:B------:R-:W2:Y:S01]  /*0490*/  S2R R5, SR_CTAID.Y ;  /* 0x0000000000057919 */ /* 0x000ea20000002600 */
[----:B------:R-:W-:Y:S01]  /*04a0*/  UMOV UR4, 0x20 ;  /* 0x0000002000047882 */ /* 0x000fe20000000000 */
[----:B------:R-:W-:Y:S01]  /*04b0*/  NOP ;  /* 0x0000000000007918 */ /* 0x000fe20000000000 */
[----:B------:R-:W-:Y:S01]  /*04c0*/  LEA.HI R7, R7, R4, RZ, 0x2 ;  /* 0x0000000407077211 */ /* 0x000fe200078f10ff */
[----:B------:R-:W3:Y:S01]  /*04d0*/  S2R R6, SR_CTAID.X ;  /* 0x0000000000067919 */ /* 0x000ee20000002500 */
[----:B------:R-:W-:Y:S01]  /*04e0*/  ISETP.NE.AND P2, PT, R10, RZ, PT ;  /* 0x000000ff0a00720c */ /* 0x000fe20003f45270 */
[----:B------:R-:W-:Y:S01]  /*04f0*/  NOP ;  /* 0x0000000000007918 */ /* 0x000fe20000000000 */
[----:B------:R-:W-:-:S02]  /*0500*/  LOP3.LUT R7, R7, 0xfffffffc, RZ, 0xc0, !PT ;  /* 0xfffffffc07077812 */ /* 0x000fc400078ec0ff */
[----:B0-----:R-:W-:Y:S02]  /*0510*/  ISETP.NE.OR P0, PT, R0, RZ, !P0 ;  /* 0x000000ff0000720c */ /* 0x001fe40004705670 */
[----:B-1----:R-:W-:-:S04]  /*0520*/  ISETP.NE.AND P3, PT, R2, 0x1, PT ;  /* 0x000000010200780c */ /* 0x002fc80003f65270 */
[----:B------:R-:W-:Y:S01]  /*0530*/  P2R R0, PR, RZ, 0x8 ;  /* 0x00000008ff007803 */ /* 0x000fe20000000000 */
[----:B------:R-:W-:Y:S01]  /*0540*/  IMAD.IADD R0, R4, 0x1, -R7 ;  /* 0x0000000104007824 */ /* 0x000fe200078e0a07 */
[----:B------:R-:W-:Y:S01]  /*0550*/  LOP3.LUT R4, R3, 0x7f, RZ, 0xc0, !PT ;  /* 0x0000007f03047812 */ /* 0x000fe200078ec0ff */
[----:B------:R-:W-:-:S03]  /*0560*/  IMAD.MOV.U32 R7, RZ, RZ, RZ ;  /* 0x000000ffff077224 */ /* 0x000fc600078e00ff */
[----:B------:R-:W-:Y:S01]  /*0570*/  ISETP.NE.AND P1, PT, R0, 0x3, PT ;  /* 0x000000030000780c */ /* 0x000fe20003f25270 */
[----:B------:R-:W-:Y:S01]  /*0580*/  VOTEU.ALL UP0, P0 ;  /* 0x00000000003f7886 */ /* 0x000fe20000000000 */
[----:B------:R-:W-:Y:S01]  /*0590*/  VOTEU.ALL UP1, P0 ;  /* 0x00000000003f7886 */ /* 0x000fe20000020000 */
[----:B------:R-:W3:Y:S01]  /*05a0*/  @P3 LDC R17, c[0x0][0x10] ;  /* 0x00000400ff113b82 */ /* 0x000ee20000000800 */
[----:B--2---:R-:W-:Y:S02]  /*05b0*/  @P3 IMAD.MOV.U32 R8, RZ, RZ, R5 ;  /* 0x000000ffff083224 */ /* 0x004fe400078e0005 */
[----:B------:R-:W-:Y:S01]  /*05c0*/  @!UP0 UMOV UR6, 0x400 ;  /* 0x0000040000068882 */ /* 0x000fe20000000000 */
[----:B------:R-:W-:-:S04]  /*05d0*/  @!UP0 UIADD3 UR4, -UR4, 0x100000, URZ ;  /* 0x0010000004048890 */ /* 0x000fc8000fffe13f */
[----:B------:R-:W-:Y:S02]  /*05e0*/  @!UP0 USHF.L.U32 UR5, UR4, 0xb, URZ ;  /* 0x0000000b04058899 */ /* 0x000fe4000800063f */
[----:B------:R-:W-:Y:S01]  /*05f0*/  @!UP0 USHF.L.U32 UR4, UR4, 0x1, URZ ;  /* 0x0000000104048899 */ /* 0x000fe2000800063f */
[----:B------:R-:W-:Y:S01]  /*0600*/  @P3 IMAD.MOV.U32 R9, RZ, RZ, RZ ;  /* 0x000000ffff093224 */ /* 0x000fe200078e00ff */
[----:B------:R-:W0:Y:S08]  /*0610*/  @!UP0 S2UR UR7, SR_CgaCtaId ;  /* 0x00000000000789c3 */ /* 0x000e300000008800 */
[----:B------:R-:W1:Y:S01]  /*0620*/  @!P3 LDC R11, c[0x0][0xc] ;  /* 0x00000300ff0bbb82 */ /* 0x000e620000000800 */
[----:B---3--:R-:W-:Y:S01]  /*0630*/  @P3 IMAD.WIDE.U32 R16, R6, R17, R8 ;  /* 0x0000001106103225 */ /* 0x008fe200078e0008 */
[----:B0-----:R-:W-:Y:S01]  /*0640*/  @!UP0 ULEA UR8, UR7, UR6, 0x18 ;  /* 0x0000000607088291 */ /* 0x001fe2000f8ec03f */
[----:B------:R-:W-:-:S02]  /*0650*/  VOTEU.ALL UP0, P0 ;  /* 0x00000000003f7886 */ /* 0x000fc40000000000 */
[----:B------:R-:W-:Y:S01]  /*0660*/  ULDC UR6, c[0x0][0xc] ;  /* 0x0000030000067ab9 */ /* 0x000fe20000000800 */
[----:B------:R-:W-:Y:S01]  /*0670*/  ISETP.EQ.OR P0, PT, R0, RZ, !P1 ;  /* 0x000000ff0000720c */ /* 0x000fe20004f02670 */
[----:B------:R-:W-:-:S03]  /*0680*/  ULDC UR7, c[0x0][0x10] ;  /* 0x0000040000077ab9 */ /* 0x000fc60000000800 */
[C---:B------:R-:W-:Y:S01]  /*0690*/  ISETP.EQ.AND P0, PT, R10.reuse, RZ, P0 ;  /* 0x000000ff0a00720c */ /* 0x040fe20000702270 */
[----:B------:R-:W-:Y:S02]  /*06a0*/  VIADD R10, R10, 0xffffffff ;  /* 0xffffffff0a0a7836 */ /* 0x000fe40000000000 */
[----:B-1----:R-:W-:Y:S01]  /*06b0*/  @!P3 IMAD.WIDE.U32 R8, R11, R5, R6 ;  /* 0x000000050b08b225 */ /* 0x002fe200078e0006 */
[----:B------:R-:W0:Y:S02]  /*06c0*/  FENCE.VIEW.ASYNC.S ;  /* 0x00000000000073c6 */ /* 0x000e240000000000 */
[----:B0-----:R-:W0:Y:S01]  /*06d0*/  @!UP0 SYNCS.EXCH.64 URZ, [UR8+0x100], UR4 ;  /* 0x00010004083f85b2 */ /* 0x001e220008000100 */
[----:B------:R-:W-:Y:S01]  /*06e0*/  SEL R18, RZ, 0x1, !P0 ;  /* 0x00000001ff127807 */ /* 0x000fe20004000000 */
[----:B------:R-:W-:Y:S01]  /*06f0*/  @P3 IMAD.MOV.U32 R11, RZ, RZ, RZ ;  /* 0x000000ffff0b3224 */ /* 0x000fe200078e00ff */
[----:B------:R-:W-:Y:S01]  /*0700*/  ISETP.GE.U32.AND P1, PT, R10, 0x2, PT ;  /* 0x000000020a00780c */ /* 0x000fe20003f26070 */
[----:B------:R-:W-:-:S02]  /*0710*/  @!P3 IMAD.MOV.U32 R16, RZ, RZ, R8 ;  /* 0x000000ffff10b224 */ /* 0x000fc400078e0008 */
[----:B------:R-:W-:Y:S01]  /*0720*/  @P3 IMAD.IADD R17, R17, 0x1, R11 ;  /* 0x0000000111113824 */ /* 0x000fe200078e020b */
[----:B------:R-:W-:Y:S01]  /*0730*/  SEL R18, R18, 0x2, P1 ;  /* 0x0000000212127807 */ /* 0x000fe20000800000 */
[----:B------:R-:W-:Y:S01]  /*0740*/  @!P3 IMAD.MOV.U32 R17, RZ, RZ, R9 ;  /* 0x000000ffff11b224 */ /* 0x000fe200078e0009 */
[----:B------:R1:W0:Y:S01]  /*0750*/  @!UP1 SYNCS.EXCH.64 URZ, [UR8+0x108], UR4 ;  /* 0x00010804083f95b2 */ /* 0x0002220008000100 */
[----:B------:R-:W-:Y:S01]  /*0760*/  NOP ;  /* 0x0000000000007918 */ /* 0x000fe20000000000 */
[----:B-1----:R-:W-:-:S03]  /*0770*/  UIMAD.WIDE.U32 UR4, UR6, UR7, URZ ;  /* 0x00000007060472a5 */ /* 0x002fc6000f8e003f */
[----:B------:R-:W-:Y:S02]  /*0780*/  ULDC UR6, c[0x0][0x14] ;  /* 0x0000050000067ab9 */ /* 0x000fe40000000800 */
[----:B------:R-:W-:Y:S02]  /*0790*/  UIMAD.WIDE.U32 UR36, UR4, UR6, URZ ;  /* 0x00000006042472a5 */ /* 0x000fe4000f8e003f */
[----:B------:R-:W-:-:S04]  /*07a0*/  UIMAD UR42, UR5, UR6, URZ ;  /* 0x00000006052a72a4 */ /* 0x000fc8000f8e023f */
[----:B------:R-:W-:Y:S01]  /*07b0*/  UIADD3 UR42, UR37, UR42, URZ ;  /* 0x0000002a252a7290 */ /* 0x000fe2000fffe03f */
[----:B0-----:R-:W-:Y:S06]  /*07c0*/  BAR.SYNC.DEFER_BLOCKING 0x0 ;  /* 0x0000000000007b1d */ /* 0x001fec0000010000 */
[----:B------:R-:W-:Y:S05]  /*07d0*/  @!P2 BRA `(.L_x_4) ;  /* 0x00000054005ca947 */ /* 0x000fea0003800000 */
[----:B------:R-:W-:-:S13]  /*07e0*/  ISETP.GT.U32.AND P0, PT, R10, 0x1, PT ;  /* 0x000000010a00780c */ /* 0x000fda0003f04070 */
[----:B------:R-:W-:Y:S05]  /*07f0*/  @P0 EXIT ;  /* 0x000000000000094d */ /* 0x000fea0003800000 */
[----:B------:R-:W-:Y:S01]  /*0800*/  ULDC.64 UR4, c[0x0][0x650] ;  /* 0x0001940000047ab9 */ /* 0x000fe20000000a00 */
[----:B------:R-:W-:Y:S01]  /*0810*/  PRMT R0, RZ, 0x7610, R0 ;  /* 0x00007610ff007816 */ /* 0x000fe20000000000 */
[----:B------:R-:W-:Y:S01]  /*0820*/  IMAD.MOV.U32 R89, RZ, RZ, -0x1 ;  /* 0xffffffffff597424 */ /* 0x000fe200078e00ff */
[----:B------:R-:W-:Y:S01]  /*0830*/  ISETP.GE.U32.AND P0, PT, R16, UR4, PT ;  /* 0x0000000410007c0c */ /* 0x000fe2000bf06070 */
[----:B------:R-:W-:Y:S02]  /*0840*/  IMAD.MOV.U32 R90, RZ, RZ, -0x1 ;  /* 0xffffffffff5a7424 */ /* 0x000fe400078e00ff */
[----:B------:R-:W-:Y:S01]  /*0850*/  IMAD.MOV.U32 R88, RZ, RZ, -0x1 ;  /* 0xffffffffff587424 */ /* 0x000fe200078e00ff */
[----:B------:R-:W-:-:S13]  /*0860*/  ISETP.GE.U32.AND.EX P0, PT, R17, UR5, PT, P0 ;  /* 0x0000000511007c0c */ /* 0x000fda000bf06100 */
[----:B------:R-:W-:Y:S05]  /*0870*/  @P0 BRA `(.L_x_5) ;  /* 0x0000000400540947 */ /* 0x000fea0003800000 */
[----:B------:R-:W0:Y:S01]  /*0880*/  LDC.64 R20, c[0x0][0x628] ;  /* 0x00018a00ff147b82 */ /* 0x000e220000000a00 */
[----:B------:R-:W-:Y:S02]  /*0890*/  IMAD.MOV.U32 R8, RZ, RZ, R16 ;  /* 0x000000ffff087224 */ /* 0x000fe400078e0010 */
[----:B------:R-:W-:-:S05]  /*08a0*/  IMAD.MOV.U32 R9, RZ, RZ, R17 ;  /* 0x000000ffff097224 */ /* 0x000fca00078e0011 */
[----:B------:R-:W1:Y:S08]  /*08b0*/  LDC R0, c[0x0][0x630] ;  /* 0x00018c00ff007b82 */ /* 0x000e700000000800 */
[----:B------:R-:W2:Y:S01]  /*08c0*/  LDC.64 R22, c[0x0][0x620] ;  /* 0x00018800ff167b82 */ /* 0x000ea20000000a00 */
[----:B0-----:R-:W-:-:S04]  /*08d0*/  ISETP.NE.U32.AND P0, PT, R20, RZ, PT ;  /* 0x000000ff1400720c */ /* 0x001fc80003f05070 */
[----:B------:R-:W-:-:S13]  /*08e0*/  ISETP.NE.AND.EX P0, PT, R21, RZ, PT, P0 ;  /* 0x000000ff1500720c */ /* 0x000fda0003f05300 */
[----:B-12---:R-:W-:Y:S05]  /*08f0*/  @!P0 BRA `(.L_x_6) ;  /* 0x0000000000288947 */ /* 0x006fea0003800000 */
[----:B------:R-:W0:Y:S02]  /*0900*/  LDC R13, c[0x0][0x634] ;  /* 0x00018d00ff0d7b82 */ /* 0x000e240000000800 */
[----:B0-----:R-:W-:-:S05]  /*0910*/  IADD3 R13, P0, R16, R13, RZ ;  /* 0x0000000d100d7210 */ /* 0x001fca0007f1e0ff */
[----:B------:R-:W-:-:S04]  /*0920*/  IMAD.X R15, RZ, RZ, R17, P0 ;  /* 0x000000ffff0f7224 */ /* 0x000fc800000e0611 */
[----:B------:R-:W-:-:S04]  /*0930*/  IMAD.WIDE.U32 R8, R15, R20, RZ ;  /* 0x000000140f087225 */ /* 0x000fc800078e00ff */
[----:B------:R-:W-:-:S04]  /*0940*/  IMAD.WIDE.U32 R10, P0, R13, R21, R8 ;  /* 0x000000150d0a7225 */ /* 0x000fc80007800008 */
[----:B------:R-:W-:-:S04]  /*0950*/  IMAD.WIDE.U32 R8, R13, R20, RZ ;  /* 0x000000140d087225 */ /* 0x000fc800078e00ff */
[----:B------:R-:W-:Y:S01]  /*0960*/  IMAD.X R13, RZ, RZ, RZ, P0 ;  /* 0x000000ffff0d7224 */ /* 0x000fe200000e06ff */
[----:B------:R-:W-:Y:S01]  /*0970*/  IADD3 RZ, P0, R9, R10, RZ ;  /* 0x0000000a09ff7210 */ /* 0x000fe20007f1e0ff */
[----:B------:R-:W-:-:S04]  /*0980*/  IMAD.MOV.U32 R12, RZ, RZ, R11 ;  /* 0x000000ffff0c7224 */ /* 0x000fc800078e000b */
[----:B------:R-:W-:-:S08]  /*0990*/  IMAD.WIDE.U32.X R8, R15, R21, R12, P0 ;  /* 0x000000150f087225 */ /* 0x000fd000000e040c */
.L_x_6:
[-CC-:B------:R-:W-:Y:S01]  /*09a0*/  SHF.R.U64 R88, R8, R0.reuse, R9.reuse ;  /* 0x0000000008587219 */ /* 0x180fe20000001209 */
[----:B------:R-:W0:Y:S01]  /*09b0*/  LDC R12, c[0x0][0x618] ;  /* 0x00018600ff0c7b82 */ /* 0x000e220000000800 */
[----:B------:R-:W-:Y:S01]  /*09c0*/  SHF.R.U32.HI R7, RZ, R0, R9 ;  /* 0x00000000ff077219 */ /* 0x000fe20000011609 */
[----:B------:R-:W-:Y:S01]  /*09d0*/  ULDC UR4, c[0x0][0x150] ;  /* 0x0000540000047ab9 */ /* 0x000fe20000000800 */
[----:B------:R-:W-:Y:S02]  /*09e0*/  IADD3 R11, P0, RZ, -R88, RZ ;  /* 0x80000058ff0b7210 */ /* 0x000fe40007f1e0ff */
[----:B------:R-:W-:-:S03]  /*09f0*/  I2FP.F32.U32 R0, R6 ;  /* 0x0000000600007245 */ /* 0x000fc60000201000 */
[----:B------:R-:W1:Y:S01]  /*0a00*/  LDC.64 R30, c[0x0][0x640] ;  /* 0x00019000ff1e7b82 */ /* 0x000e620000000a00 */
[----:B------:R-:W-:Y:S02]  /*0a10*/  IMAD.X R13, RZ, RZ, ~R7, P0 ;  /* 0x000000ffff0d7224 */ /* 0x000fe400000e0e07 */
[----:B------:R-:W-:Y:S01]  /*0a20*/  FMUL R0, R0, UR4 ;  /* 0x0000000400007c20 */ /* 0x000fe20008400000 */
[----:B------:R-:W-:Y:S01]  /*0a30*/  IMAD.WIDE.U32 R8, R11, R22, R16 ;  /* 0x000000160b087225 */ /* 0x000fe200078e0010 */
[----:B------:R-:W-:-:S03]  /*0a40*/  ULDC UR4, c[0x0][0x154] ;  /* 0x0000550000047ab9 */ /* 0x000fc60000000800 */
[----:B------:R-:W-:Y:S01]  /*0a50*/  IMAD R10, R13, R22, RZ ;  /* 0x000000160d0a7224 */ /* 0x000fe200078e02ff */
[----:B------:R-:W2:Y:S01]  /*0a60*/  LDC R7, c[0x0][0x144] ;  /* 0x00005100ff077b82 */ /* 0x000ea20000000800 */
[----:B------:R-:W3:Y:S02]  /*0a70*/  F2I.U32.TRUNC.NTZ R0, R0 ;  /* 0x0000000000007305 */ /* 0x000ee4000020f000 */
[----:B------:R-:W-:-:S04]  /*0a80*/  IMAD R11, R11, R23, R10 ;  /* 0x000000170b0b7224 */ /* 0x000fc800078e020a */
[----:B------:R-:W-:Y:S01]  /*0a90*/  IMAD.IADD R9, R9, 0x1, R11 ;  /* 0x0000000109097824 */ /* 0x000fe200078e020b */
[----:B------:R-:W4:Y:S01]  /*0aa0*/  LDC R24, c[0x0][0x608] ;  /* 0x00018200ff187b82 */ /* 0x000f220000000800 */
[----:B------:R-:W-:-:S03]  /*0ab0*/  IMAD.MOV.U32 R11, RZ, RZ, -0x1 ;  /* 0xffffffffff0b7424 */ /* 0x000fc600078e00ff */
[-CC-:B0-----:R-:W-:Y:S02]  /*0ac0*/  SHF.R.U64 R22, R8, R12.reuse, R9.reuse ;  /* 0x0000000c08167219 */ /* 0x181fe40000001209 */
[----:B------:R-:W-:Y:S02]  /*0ad0*/  I2FP.F32.U32 R8, R5 ;  /* 0x0000000500087245 */ /* 0x000fe40000201000 */
[----:B------:R-:W0:Y:S01]  /*0ae0*/  LDC R28, c[0x0][0x658] ;  /* 0x00019600ff1c7b82 */ /* 0x000e220000000800 */
[----:B-1----:R-:W-:Y:S01]  /*0af0*/  ISETP.NE.U32.AND P0, PT, R30, RZ, PT ;  /* 0x000000ff1e00720c */ /* 0x002fe20003f05070 */
[----:B---3--:R-:W-:Y:S02]  /*0b00*/  IMAD.MOV R10, RZ, RZ, -R0 ;  /* 0x000000ffff0a7224 */ /* 0x008fe400078e0a00 */
[----:B------:R-:W-:Y:S01]  /*0b10*/  FMUL R8, R8, UR4 ;  /* 0x0000000408087c20 */ /* 0x000fe20008400000 */
[----:B------:R-:W-:Y:S02]  /*0b20*/  SHF.R.U32.HI R9, RZ, R12, R9 ;  /* 0x0000000cff097219 */ /* 0x000fe40000011609 */
[----:B------:R-:W-:Y:S01]  /*0b30*/  ISETP.NE.AND.EX P0, PT, R31, RZ, PT, P0 ;  /* 0x000000ff1f00720c */ /* 0x000fe20003f05300 */
[----:B------:R1:W3:Y:S01]  /*0b40*/  F2I.U32.TRUNC.NTZ R15, R8 ;  /* 0x00000008000f7305 */ /* 0x0002e2000020f000 */
[----:B------:R-:W1:Y:S01]  /*0b50*/  LDC R20, c[0x0][0x148] ;  /* 0x00005200ff147b82 */ /* 0x000e620000000800 */
[----:B--2---:R-:W-:-:S07]  /*0b60*/  IMAD R0, R7, R10, R6 ;  /* 0x0000000a07007224 */ /* 0x004fce00078e0206 */
[----:B------:R-:W2:Y:S01]  /*0b70*/  LDC R26, c[0x0][0x600] ;  /* 0x00018000ff1a7b82 */ /* 0x000ea20000000800 */
[-CC-:B----4-:R-:W-:Y:S02]  /*0b80*/  SHF.R.U64 R32, R22, R24.reuse, R9.reuse ;  /* 0x0000001816207219 */ /* 0x190fe40000001209 */
[----:B------:R-:W-:Y:S01]  /*0b90*/  SHF.R.U32.HI R7, RZ, R24, R9 ;  /* 0x00000018ff077219 */ /* 0x000fe20000011609 */
[----:B------:R-:W-:-:S04]  /*0ba0*/  IMAD.MOV.U32 R9, RZ, RZ, 0x1 ;  /* 0x00000001ff097424 */ /* 0x000fc800078e00ff */
[----:B------:R-:W4:Y:S01]  /*0bb0*/  LDC R21, c[0x0][0x648] ;  /* 0x00019200ff157b82 */ /* 0x000f220000000800 */
[-C--:B0-----:R-:W-:Y:S02]  /*0bc0*/  SHF.L.U32 R6, R11, R28.reuse, RZ ;  /* 0x0000001c0b067219 */ /* 0x081fe400000006ff */
[--C-:B------:R-:W-:Y:S02]  /*0bd0*/  SHF.R.U64 R24, R32, R28, R7.reuse ;  /* 0x0000001c20187219 */ /* 0x100fe40000001207 */
[----:B------:R-:W-:Y:S02]  /*0be0*/  LOP3.LUT R13, RZ, R6, RZ, 0x33, !PT ;  /* 0x00000006ff0d7212 */ /* 0x000fe400078e33ff */
[-C--:B------:R-:W-:Y:S01]  /*0bf0*/  SHF.R.U32.HI R7, RZ, R28.reuse, R7 ;  /* 0x0000001cff077219 */ /* 0x080fe20000011607 */
[----:B------:R-:W0:Y:S01]  /*0c00*/  LDC R23, c[0x0][0x638] ;  /* 0x00018e00ff177b82 */ /* 0x000e220000000800 */
[----:B------:R-:W-:Y:S01]  /*0c10*/  SHF.L.U32 R12, R9, R28, RZ ;  /* 0x0000001c090c7219 */ /* 0x000fe200000006ff */
[----:B------:R-:W-:-:S06]  /*0c20*/  IMAD.MOV.U32 R6, RZ, RZ, R24 ;  /* 0x000000ffff067224 */ /* 0x000fcc00078e0018 */
[----:B------:R-:W0:Y:S01]  /*0c30*/  LDC R89, c[0x0][0x610] ;  /* 0x00018400ff597b82 */ /* 0x000e220000000800 */
[----:B-1-3--:R-:W-:Y:S05]  /*0c40*/  @!P0 BRA `(.L_x_7) ;  /* 0x0000000000288947 */ /* 0x00afea0003800000 */
[----:B------:R-:W1:Y:S02]  /*0c50*/  LDC R11, c[0x0][0x64c] ;  /* 0x00019300ff0b7b82 */ /* 0x000e640000000800 */
[----:B-1----:R-:W-:-:S05]  /*0c60*/  IADD3 R11, P0, R24, R11, RZ ;  /* 0x0000000b180b7210 */ /* 0x002fca0007f1e0ff */
        /* <DEDUP_REMOVED lines=8> */
.L_x_7:
[----:B----4-:R-:W-:Y:S01]  /*0cf0*/  SHF.R.U64 R6, R6, R21, R7 ;  /* 0x0000001506067219 */ /* 0x010fe20000001207 */
[----:B--2---:R-:W-:Y:S01]  /*0d00*/  VIADD R7, R26, 0xffffffff ;  /* 0xffffffff1a077836 */ /* 0x004fe20000000000 */
[----:B------:R-:W-:Y:S01]  /*0d10*/  LOP3.LUT R13, R32, R13, RZ, 0xc0, !PT ;  /* 0x0000000d200d7212 */ /* 0x000fe200078ec0ff */
[----:B------:R-:W-:Y:S02]  /*0d20*/  IMAD.MOV R15, RZ, RZ, -R15 ;  /* 0x000000ffff0f7224 */ /* 0x000fe400078e0a0f */
[----:B------:R-:W-:Y:S02]  /*0d30*/  IMAD.MOV R8, RZ, RZ, -R6 ;  /* 0x000000ffff087224 */ /* 0x000fe400078e0a06 */
[----:B------:R-:W-:Y:S01]  /*0d40*/  IMAD R13, R12, R6, R13 ;  /* 0x000000060c0d7224 */ /* 0x000fe200078e020d */
[----:B------:R-:W-:Y:S01]  /*0d50*/  LOP3.LUT R6, R22, R7, RZ, 0xc0, !PT ;  /* 0x0000000716067212 */ /* 0x000fe200078ec0ff */
[----:B------:R-:W-:Y:S02]  /*0d60*/  @P3 IMAD R0, R20, R15, R5 ;  /* 0x0000000f14003224 */ /* 0x000fe400078e0205 */
[----:B0-----:R-:W-:-:S02]  /*0d70*/  IMAD R5, R8, R23, R24 ;  /* 0x0000001708057224 */ /* 0x001fc400078e0218 */
[----:B------:R-:W-:Y:S02]  /*0d80*/  IMAD R89, R13, R89, R0 ;  /* 0x000000590d597224 */ /* 0x000fe400078e0200 */
[----:B------:R-:W-:Y:S02]  /*0d90*/  IMAD R6, R5, R26, R6 ;  /* 0x0000001a05067224 */ /* 0x000fe400078e0206 */
[----:B------:R-:W-:-:S03]  /*0da0*/  IMAD.MOV.U32 R0, RZ, RZ, 0x1 ;  /* 0x00000001ff007424 */ /* 0x000fc600078e00ff */
[----:B------:R-:W-:Y:S02]  /*0db0*/  SEL R90, R6, R89, !P3 ;  /* 0x00000059065a7207 */ /* 0x000fe40005800000 */
[----:B------:R-:W-:-:S07]  /*0dc0*/  SEL R89, R89, R6, !P3 ;  /* 0x0000000659597207 */ /* 0x000fce0005800000 */
.L_x_5:
[----:B------:R-:W-:-:S08]  /*0dd0*/  NOP ;  /* 0x0000000000007918 */ /* 0x000fd00000000000 */
[----:B------:R-:W0:Y:S02]  /*0de0*/  USETMAXREG.TRY_ALLOC.CTAPOOL UP0, 0xe8 ;  /* 0x000000e8000079c8 */ /* 0x000e240008000600 */
[----:B0-----:R-:W-:-:S13]  /*0df0*/  PLOP3.LUT P0, PT, PT, PT, UP0, 0x80, 0x0 ;  /* 0x000000000000781c */ /* 0x001fda0003f0f008 */
[----:B------:R-:W-:Y:S05]  /*0e00*/  @!P0 BRA `(.L_x_5) ;  /* 0xfffffffc00f08947 */ /* 0x000fea000383ffff */
[----:B------:R-:W-:Y:S01]  /*0e10*/  ULDC.64 UR4, c[0x0][0x598] ;  /* 0x0001660000047ab9 */ /* 0x000fe20000000a00 */
[----:B------:R-:W-:Y:S01]  /*0e20*/  ULDC.64 UR38, c[0x0][0x208] ;  /* 0x0000820000267ab9 */ /* 0x000fe20000000a00 */
[----:B------:R-:W-:-:S04]  /*0e30*/  ISETP.NE.U32.AND P0, PT, RZ, UR4, PT ;  /* 0x00000004ff007c0c */ /* 0x000fc8000bf05070 */
[----:B------:R-:W-:-:S13]  /*0e40*/  ISETP.NE.AND.EX P0, PT, RZ, UR5, PT, P0 ;  /* 0x00000005ff007c0c */ /* 0x000fda000bf05300 */
[----:B------:R-:W-:Y:S05]  /*0e50*/  @!P0 BRA `(.L_x_8) ;  /* 0x00000000001c8947 */ /* 0x000fea0003800000 */
[----:B------:R-:W0:Y:S02]  /*0e60*/  LDC.64 R6, c[0x0][0x598] ;  /* 0x00016600ff067b82 */ /* 0x000e240000000a00 */
[----:B0-----:R-:W2:Y:S02]  /*0e70*/  LDG.E.64 R6, desc[UR38][R6.64] ;  /* 0x0000002606067981 */ /* 0x001ea4000c1e1b00 */
[----:B--2---:R-:W-:-:S04]  /*0e80*/  ISETP.NE.U32.AND P0, PT, R6, RZ, PT ;  /* 0x000000ff0600720c */ /* 0x004fc80003f05070 */
[----:B------:R-:W-:-:S13]  /*0e90*/  ISETP.NE.AND.EX P0, PT, R7, RZ, PT, P0 ;  /* 0x000000ff0700720c */ /* 0x000fda0003f05300 */
[----:B------:R-:W-:Y:S05]  /*0ea0*/  @!P0 BRA `(.L_x_8) ;  /* 0x0000000000088947 */ /* 0x000fea0003800000 */
[----:B------:R0:W5:Y:S01]  /*0eb0*/  LD.E R19, desc[UR38][R6.64] ;  /* 0x0000002606137980 */ /* 0x000162000c101900 */
[----:B------:R-:W-:Y:S05]  /*0ec0*/  BRA `(.L_x_9) ;  /* 0x0000000000247947 */ /* 0x000fea0003800000 */
.L_x_8:
[----:B------:R-:W-:Y:S02]  /*0ed0*/  ULDC.64 UR4, c[0x0][0x588] ;  /* 0x0001620000047ab9 */ /* 0x000fe40000000a00 */
[----:B------:R-:W-:-:S04]  /*0ee0*/  ISETP.NE.U32.AND P0, PT, RZ, UR4, PT ;  /* 0x00000004ff007c0c */ /* 0x000fc8000bf05070 */
[----:B------:R-:W-:-:S13]  /*0ef0*/  ISETP.NE.AND.EX P0, PT, RZ, UR5, PT, P0 ;  /* 0x00000005ff007c0c */ /* 0x000fda000bf05300 */
[----:B------:R-:W-:Y:S05]  /*0f00*/  @!P0 BRA `(.L_x_10) ;  /* 0x00000000000c8947 */ /* 0x000fea0003800000 */
[----:B------:R-:W0:Y:S02]  /*0f10*/  LDC.64 R6, c[0x0][0x588] ;  /* 0x00016200ff067b82 */ /* 0x000e240000000a00 */
[----:B0-----:R1:W5:Y:S01]  /*0f20*/  LDG.E R19, desc[UR38][R6.64] ;  /* 0x0000002606137981 */ /* 0x001362000c1e1900 */
[----:B------:R-:W-:Y:S05]  /*0f30*/  BRA `(.L_x_9) ;  /* 0x0000000000087947 */ /* 0x000fea0003800000 */
.L_x_10:
[----:B------:R-:W-:Y:S02]  /*0f40*/  ULDC UR4, c[0x0][0x580] ;  /* 0x0001600000047ab9 */ /* 0x000fe40000000800 */
[----:B------:R-:W-:-:S07]  /*0f50*/  IMAD.U32 R19, RZ, RZ, UR4 ;  /* 0x00000004ff137e24 */ /* 0x000fce000f8e00ff */
.L_x_9:
[----:B------:R-:W-:Y:S02]  /*0f60*/  ULDC.64 UR4, c[0x0][0x5a0] ;  /* 0x0001680000047ab9 */ /* 0x000fe40000000a00 */
[----:B------:R-:W-:-:S04]  /*0f70*/  ISETP.NE.U32.AND P0, PT, RZ, UR4, PT ;  /* 0x00000004ff007c0c */ /* 0x000fc8000bf05070 */
[----:B------:R-:W-:-:S13]  /*0f80*/  ISETP.NE.AND.EX P0, PT, RZ, UR5, PT, P0 ;  /* 0x00000005ff007c0c */ /* 0x000fda000bf05300 */
[----:B------:R-:W-:Y:S05]  /*0f90*/  @!P0 BRA `(.L_x_11) ;  /* 0x00000000001c8947 */ /* 0x000fea0003800000 */
[----:B01----:R-:W0:Y:S02]  /*0fa0*/  LDC.64 R6, c[0x0][0x5a0] ;  /* 0x00016800ff067b82 */ /* 0x003e240000000a00 */
[----:B0-----:R-:W2:Y:S02]  /*0fb0*/  LDG.E.64 R6, desc[UR38][R6.64] ;  /* 0x0000002606067981 */ /* 0x001ea4000c1e1b00 */
[----:B--2---:R-:W-:-:S04]  /*0fc0*/  ISETP.NE.U32.AND P0, PT, R6, RZ, PT ;  /* 0x000000ff0600720c */ /* 0x004fc80003f05070 */
[----:B------:R-:W-:-:S13]  /*0fd0*/  ISETP.NE.AND.EX P0, PT, R7, RZ, PT, P0 ;  /* 0x000000ff0700720c */ /* 0x000fda0003f05300 */
[----:B------:R-:W-:Y:S05]  /*0fe0*/  @!P0 BRA `(.L_x_11) ;  /* 0x0000000000088947 */ /* 0x000fea0003800000 */
[----:B------:R0:W5:Y:S01]  /*0ff0*/  LD.E R80, desc[UR38][R6.64] ;  /* 0x0000002606507980 */ /* 0x000162000c101900 */
[----:B------:R-:W-:Y:S05]  /*1000*/  BRA `(.L_x_12) ;  /* 0x0000000000247947 */ /* 0x000fea0003800000 */
.L_x_11:
[----:B------:R-:W-:Y:S02]  /*1010*/  ULDC.64 UR4, c[0x0][0x590] ;  /* 0x0001640000047ab9 */ /* 0x000fe40000000a00 */
[----:B------:R-:W-:-:S04]  /*1020*/  ISETP.NE.U32.AND P0, PT, RZ, UR4, PT ;  /* 0x00000004ff007c0c */ /* 0x000fc8000bf05070 */
[----:B------:R-:W-:-:S13]  /*1030*/  ISETP.NE.AND.EX P0, PT, RZ, UR5, PT, P0 ;  /* 0x00000005ff007c0c */ /* 0x000fda000bf05300 */
[----:B------:R-:W-:Y:S05]  /*1040*/  @!P0 BRA `(.L_x_13) ;  /* 0x00000000000c8947 */ /* 0x000fea0003800000 */
[----:B------:R-:W2:Y:S02]  /*1050*/  LDC.64 R80, c[0x0][0x590] ;  /* 0x00016400ff507b82 */ /* 0x000ea40000000a00 */
[----:B--2---:R2:W5:Y:S01]  /*1060*/  LDG.E R80, desc[UR38][R80.64] ;  /* 0x0000002650507981 */ /* 0x004562000c1e1900 */
[----:B------:R-:W-:Y:S05]  /*1070*/  BRA `(.L_x_12) ;  /* 0x0000000000087947 */ /* 0x000fea0003800000 */
.L_x_13:
[----:B------:R-:W-:Y:S02]  /*1080*/  ULDC UR4, c[0x0][0x584] ;  /* 0x0001610000047ab9 */ /* 0x000fe40000000800 */
[----:B------:R-:W-:-:S07]  /*1090*/  IMAD.U32 R80, RZ, RZ, UR4 ;  /* 0x00000004ff507e24 */ /* 0x000fce000f8e00ff */
.L_x_12:
[----:B------:R-:W-:-:S13]  /*10a0*/  LOP3.LUT P0, RZ, R0, 0xff, RZ, 0xc0, !PT ;  /* 0x000000ff00ff7812 */ /* 0x000fda000780c0ff */
[----:B------:R-:W-:Y:S05]  /*10b0*/  @!P0 EXIT ;  /* 0x000000000000894d */ /* 0x000fea0003800000 */
[----:B------:R-:W3:Y:S01]  /*10c0*/  LDC R82, c[0x0][0x658] ;  /* 0x00019600ff527b82 */ /* 0x000ee20000000800 */
[----:B------:R-:W-:Y:S01]  /*10d0*/  ULDC.64 UR6, c[0x0][0x288] ;  /* 0x0000a20000067ab9 */ /* 0x000fe20000000a00 */
[----:B------:R-:W-:Y:S01]  /*10e0*/  LOP3.LUT R14, R14, 0x1, RZ, 0xc0, !PT ;  /* 0x000000010e0e7812 */ /* 0x000fe200078ec0ff */
[----:B------:R-:W-:Y:S01]  /*10f0*/  UIADD3 UR4, UR7, 0x3f, URZ ;  /* 0x0000003f07047890 */ /* 0x000fe2000fffe03f */
[----:B------:R-:W-:Y:S01]  /*1100*/  SHF.R.U32.HI R0, RZ, 0x2, R3 ;  /* 0x00000002ff007819 */ /* 0x000fe20000011603 */
[----:B01----:R-:W-:Y:S01]  /*1110*/  IMAD.MOV.U32 R7, RZ, RZ, -0x1 ;  /* 0xffffffffff077424 */ /* 0x003fe200078e00ff */
[----:B------:R-:W-:Y:S01]  /*1120*/  SHF.R.U32.HI R4, RZ, 0x1, R4 ;  /* 0x00000001ff047819 */ /* 0x000fe20000011604 */
[----:B------:R-:W-:Y:S01]  /*1130*/  USHF.R.S32.HI UR5, URZ, 0x1f, UR4 ;  /* 0x0000001f3f057899 */ /* 0x000fe20008011404 */
[----:B------:R-:W-:Y:S01]  /*1140*/  IMAD.SHL.U32 R5, R14, 0x40, RZ ;  /* 0x000000400e057824 */ /* 0x000fe200078e00ff */
[----:B------:R-:W-:Y:S01]  /*1150*/  LOP3.LUT R0, R0, 0x7, RZ, 0xc0, !PT ;  /* 0x0000000700007812 */ /* 0x000fe200078ec0ff */
[----:B------:R-:W-:Y:S01]  /*1160*/  IMAD.MOV.U32 R9, RZ, RZ, 0x1 ;  /* 0x00000001ff097424 */ /* 0x000fe200078e00ff */
[----:B------:R-:W-:Y:S01]  /*1170*/  ULEA.HI UR5, UR5, UR4, URZ, 0x6 ;  /* 0x0000000405057291 */ /* 0x000fe2000f8f303f */
[----:B------:R-:W-:Y:S01]  /*1180*/  LOP3.LUT R23, R4, 0x30, RZ, 0xc0, !PT ;  /* 0x0000003004177812 */ /* 0x000fe200078ec0ff */
[----:B------:R-:W-:Y:S01]  /*1190*/  IMAD.U32 R6, RZ, RZ, UR6 ;  /* 0x00000006ff067e24 */ /* 0x000fe2000f8e00ff */
[--C-:B------:R-:W-:Y:S01]  /*11a0*/  LOP3.LUT R22, R5, 0x40, R0.reuse, 0xe2, !PT ;  /* 0x0000004005167812 */ /* 0x100fe200078ee200 */
[----:B------:R-:W-:Y:S01]  /*11b0*/  USHF.R.S32.HI UR43, URZ, 0x6, UR5 ;  /* 0x000000063f2b7899 */ /* 0x000fe20008011405 */
[-C--:B------:R-:W-:Y:S01]  /*11c0*/  IADD3 R5, RZ, -R23.reuse, -R0 ;  /* 0x80000017ff057210 */ /* 0x080fe20007ffe800 */
[----:B------:R-:W-:Y:S01]  /*11d0*/  ULDC UR4, c[0x0][0x284] ;  /* 0x0000a10000047ab9 */ /* 0x000fe20000000800 */
[C---:B--2---:R-:W-:Y:S01]  /*11e0*/  LOP3.LUT R81, R3.reuse, 0x3, RZ, 0xc0, !PT ;  /* 0x0000000303517812 */ /* 0x044fe200078ec0ff */
[----:B------:R-:W-:Y:S01]  /*11f0*/  UISETP.LT.AND UP0, UPT, UR43, 0x1, UPT ;  /* 0x000000012b00788c */ /* 0x000fe2000bf01270 */
[----:B------:R-:W-:Y:S01]  /*1200*/  LOP3.LUT R84, R3, 0x80, RZ, 0xc0, !PT ;  /* 0x0000008003547812 */ /* 0x000fe200078ec0ff */
[----:B------:R-:W-:Y:S01]  /*1210*/  IMAD R5, R14, -0x40, R5 ;  /* 0xffffffc00e057824 */ /* 0x000fe200078e0205 */
[----:B------:R-:W-:Y:S01]  /*1220*/  LOP3.LUT R22, R22, R23, RZ, 0xfc, !PT ;  /* 0x0000001716167212 */ /* 0x000fe200078efcff */
[----:B------:R-:W-:Y:S01]  /*1230*/  USEL UR44, UR43, 0x1, UP0 ;  /* 0x000000012b2c7887 */ /* 0x000fe20008000000 */
[-C--:B---3--:R-:W-:Y:S01]  /*1240*/  SHF.L.U32 R7, R7, R82.reuse, RZ ;  /* 0x0000005207077219 */ /* 0x088fe200000006ff */
[----:B------:R-:W-:Y:S01]  /*1250*/  IMAD R81, R81, -0x2, R6 ;  /* 0xfffffffe51517824 */ /* 0x000fe200078e0206 */
[----:B------:R-:W-:Y:S01]  /*1260*/  SHF.L.U32 R82, R9, R82, RZ ;  /* 0x0000005209527219 */ /* 0x000fe200000006ff */
[----:B------:R-:W-:Y:S01]  /*1270*/  IMAD.SHL.U32 R83, R3, 0x2, RZ ;  /* 0x0000000203537824 */ /* 0x000fe200078e00ff */
[----:B------:R-:W-:Y:S01]  /*1280*/  SHF.R.U32.HI R84, RZ, 0x7, R84 ;  /* 0x00000007ff547819 */ /* 0x000fe20000011654 */
[----:B------:R-:W-:Y:S01]  /*1290*/  VIADD R86, R5, UR4 ;  /* 0x0000000405567c36 */ /* 0x000fe20008000000 */
[----:B------:R-:W-:Y:S01]  /*12a0*/  LOP3.LUT R85, RZ, R7, RZ, 0x33, !PT ;  /* 0x00000007ff557212 */ /* 0x000fe200078e33ff */
[----:B------:R-:W-:Y:S01]  /*12b0*/  IMAD.MOV.U32 R23, RZ, RZ, RZ ;  /* 0x000000ffff177224 */ /* 0x000fe200078e00ff */
[----:B------:R-:W-:Y:S01]  /*12c0*/  UIADD3 UR44, UR43, -UR44, URZ ;  /* 0x8000002c2b2c7290 */ /* 0x000fe2000fffe03f */
[----:B------:R-:W-:Y:S01]  /*12d0*/  UMOV UR40, URZ ;  /* 0x0000003f00287c82 */ /* 0x000fe20008000000 */
[----:B------:R-:W-:-:S10]  /*12e0*/  UMOV UR41, URZ ;  /* 0x0000003f00297c82 */ /* 0x000fd40008000000 */
.L_x_147:
[----:B0-----:R-:W0:Y:S01]  /*12f0*/  SHFL.IDX PT, R0, R84, RZ, 0x1f ;  /* 0x00001fff54007589 */ /* 0x001e2200000e0000 */
[----:B-1----:R-:W1:Y:S01]  /*1300*/  S2UR UR7, SR_CgaCtaId ;  /* 0x00000000000779c3 */ /* 0x002e620000008800 */
[----:B------:R-:W-:Y:S01]  /*1310*/  UMOV UR6, 0x400 ;  /* 0x0000040000067882 */ /* 0x000fe20000000000 */
[----:B0-----:R-:W-:Y:S01]  /*1320*/  R2UR UR4, R0 ;  /* 0x00000000000472ca */ /* 0x001fe200000e0000 */
[----:B-1----:R-:W-:-:S12]  /*1330*/  ULEA UR6, UR7, UR6, 0x18 ;  /* 0x0000000607067291 */ /* 0x002fd8000f8ec03f */
[----:B------:R-:W-:-:S04]  /*1340*/  ULEA.HI UR5, UR4, UR4, URZ, 0x1 ;  /* 0x0000000404057291 */ /* 0x000fc8000f8f083f */
[----:B------:R-:W-:-:S04]  /*1350*/  ULOP3.LUT UR5, UR5, 0xffffe, URZ, 0xc0, !UPT ;  /* 0x000ffffe05057892 */ /* 0x000fc8000f8ec03f */
[----:B------:R-:W-:-:S03]  /*1360*/  UIADD3 UR5, UR4, -UR5, URZ ;  /* 0x8000000504057290 */ /* 0x000fc6000fffe03f */
[----:B------:R-:W-:Y:S01]  /*1370*/  ULDC UR4, c[0x0][0x28c] ;  /* 0x0000a30000047ab9 */ /* 0x000fe20000000800 */
[----:B------:R-:W-:Y:S01]  /*1380*/  ULEA UR5, UR5, UR6, 0xc ;  /* 0x0000000605057291 */ /* 0x000fe2000f8e603f */
[----:B------:R-:W-:-:S03]  /*1390*/  ISETP.LT.AND P0, PT, RZ, UR4, PT ;  /* 0x00000004ff007c0c */ /* 0x000fc6000bf01270 */
[----:B------:R-:W-:-:S04]  /*13a0*/  UIADD3 UR5, UR5, 0x200, URZ ;  /* 0x0000020005057890 */ /* 0x000fc8000fffe03f */
[----:B------:R-:W-:-:S04]  /*13b0*/  USHF.R.U32.HI UR5, URZ, 0x4, UR5 ;  /* 0x000000043f057899 */ /* 0x000fc80008011605 */
[----:B------:R-:W-:-:S04]  /*13c0*/  ULOP3.LUT UR5, UR5, 0x3fff, URZ, 0xc0, !UPT ;  /* 0x00003fff05057892 */ /* 0x000fc8000f8ec03f */
[----:B------:R-:W-:Y:S01]  /*13d0*/  ULOP3.LUT UR45, UR5, 0x10000, URZ, 0xfc, !UPT ;  /* 0x00010000052d7892 */ /* 0x000fe2000f8efc3f */
[----:B---3--:R-:W-:Y:S11]  /*13e0*/  @P0 BRA `(.L_x_14) ;  /* 0x0000000000400947 */ /* 0x008ff60003800000 */
[----:B------:R-:W-:Y:S01]  /*13f0*/  MOV R0, 0x0 ;  /* 0x0000000000007802 */ /* 0x000fe20000000f00 */
[----:B------:R-:W-:Y:S01]  /*1400*/  ULDC.64 UR4, c[0x4][0x68] ;  /* 0x01001a0000047ab9 */ /* 0x000fe20000000a00 */
[----:B------:R-:W-:Y:S01]  /*1410*/  ULDC.64 UR6, c[0x4][0x8] ;  /* 0x0100020000067ab9 */ /* 0x000fe20000000a00 */
[----:B------:R-:W-:Y:S01]  /*1420*/  IMAD.U32 R4, RZ, RZ, UR4 ;  /* 0x00000004ff047e24 */ /* 0x000fe2000f8e00ff */
[----:B------:R0:W1:Y:S01]  /*1430*/  LDC.64 R14, c[0x4][R0] ;  /* 0x01000000000e7b82 */ /* 0x0000620000000a00 */
[----:B------:R-:W-:Y:S01]  /*1440*/  IMAD.U32 R5, RZ, RZ, UR5 ;  /* 0x00000005ff057e24 */ /* 0x000fe2000f8e00ff */
[----:B------:R-:W-:Y:S01]  /*1450*/  ULDC.64 UR4, c[0x4][0x70] ;  /* 0x01001c0000047ab9 */ /* 0x000fe20000000a00 */
[----:B------:R-:W-:Y:S02]  /*1460*/  IMAD.U32 R10, RZ, RZ, UR6 ;  /* 0x00000006ff0a7e24 */ /* 0x000fe4000f8e00ff */
[----:B------:R-:W-:Y:S02]  /*1470*/  IMAD.U32 R6, RZ, RZ, UR4 ;  /* 0x00000004ff067e24 */ /* 0x000fe4000f8e00ff */
[----:B------:R-:W-:-:S02]  /*1480*/  IMAD.U32 R7, RZ, RZ, UR5 ;  /* 0x00000005ff077e24 */ /* 0x000fc4000f8e00ff */
[----:B------:R-:W-:Y:S02]  /*1490*/  IMAD.U32 R11, RZ, RZ, UR7 ;  /* 0x00000007ff0b7e24 */ /* 0x000fe4000f8e00ff */
[----:B------:R-:W-:Y:S02]  /*14a0*/  IMAD.MOV.U32 R8, RZ, RZ, 0x1e1 ;  /* 0x000001e1ff087424 */ /* 0x000fe400078e00ff */
[----:B------:R-:W-:Y:S02]  /*14b0*/  IMAD.MOV.U32 R12, RZ, RZ, 0x1 ;  /* 0x00000001ff0c7424 */ /* 0x000fe400078e00ff */
[----:B0-----:R-:W-:-:S07]  /*14c0*/  IMAD.MOV.U32 R13, RZ, RZ, RZ ;  /* 0x000000ffff0d7224 */ /* 0x001fce00078e00ff */
[----:B------:R-:W-:-:S07]  /*14d0*/  LEPC R20, `(.L_x_14) ;  /* 0x000000001014794e */ /* 0x000fce0000000000 */
[----:B-1---5:R-:W-:Y:S05]  /*14e0*/  CALL.ABS.NOINC R14 ;  /* 0x000000000e007343 */ /* 0x022fea0003c00000 */
.L_x_14:
[----:B------:R-:W-:-:S04]  /*14f0*/  LOP3.LUT R0, R18, 0x1, RZ, 0xfc, !PT ;  /* 0x0000000112007812 */ /* 0x000fc800078efcff */
[----:B------:R-:W-:-:S13]  /*1500*/  ISETP.NE.AND P0, PT, R0, 0x3, PT ;  /* 0x000000030000780c */ /* 0x000fda0003f05270 */
[----:B------:R-:W-:Y:S05]  /*1510*/  @!P0 BRA `(.L_x_15) ;  /* 0x0000000000048947 */ /* 0x000fea0003800000 */
[----:B------:R-:W-:Y:S01]  /*1520*/  BPT.TRAP 0x1 ;  /* 0x000000040000795c */ /* 0x000fe20000300000 */
.L_x_15:
[----:B------:R-:W0:Y:S01]  /*1530*/  S2UR UR5, SR_CgaCtaId ;  /* 0x00000000000579c3 */ /* 0x000e220000008800 */
[----:B------:R-:W-:Y:S01]  /*1540*/  UMOV UR4, 0x400 ;  /* 0x0000040000047882 */ /* 0x000fe20000000000 */
[----:B------:R-:W-:Y:S02]  /*1550*/  IMAD.U32 R0, RZ, RZ, UR40 ;  /* 0x00000028ff007e24 */ /* 0x000fe4000f8e00ff */
[----:B------:R-:W-:-:S03]  /*1560*/  IMAD.U32 R3, RZ, RZ, UR41 ;  /* 0x00000029ff037e24 */ /* 0x000fc6000f8e00ff */
[----:B------:R-:W-:Y:S01]  /*1570*/  SHF.L.U32 R0, R0, 0x1f, RZ ;  /* 0x0000001f00007819 */ /* 0x000fe200000006ff */
[----:B0-----:R-:W-:-:S06]  /*1580*/  ULEA UR4, UR5, UR4, 0x18 ;  /* 0x0000000405047291 */ /* 0x001fcc000f8ec03f */
[----:B------:R-:W-:-:S04]  /*1590*/  IMAD.U32 R6, RZ, RZ, UR4 ;  /* 0x00000004ff067e24 */ /* 0x000fc8000f8e00ff */
[----:B------:R-:W-:-:S04]  /*15a0*/  IMAD R3, R3, 0x8, R6 ;  /* 0x0000000803037824 */ /* 0x000fc800078e0206 */
[----:B------:R0:W1:Y:S01]  /*15b0*/  SYNCS.PHASECHK.TRANS64.TRYWAIT P1, [R3+URZ], R0 ;  /* 0x00000000030075a7 */ /* 0x000062000802017f */
[----:B------:R-:W-:Y:S05]  /*15c0*/  @!P0 BRA `(.L_x_16) ;  /* 0x0000000000048947 */ /* 0x000fea0003800000 */
[----:B------:R-:W-:Y:S01]  /*15d0*/  BPT.TRAP 0x1 ;  /* 0x000000040000795c */ /* 0x000fe20000300000 */
.L_x_16:
[----:B------:R-:W-:-:S05]  /*15e0*/  IMAD.U32 R4, RZ, RZ, UR44 ;  /* 0x0000002cff047e24 */ /* 0x000fca000f8e00ff */
[----:B------:R-:W-:Y:S01]  /*15f0*/  ISETP.GE.AND P2, PT, R4, 0x1, PT ;  /* 0x000000010400780c */ /* 0x000fe20003f46270 */
[----:B-1----:R-:W-:-:S12]  /*1600*/  @P1 BRA `(.L_x_17) ;  /* 0x0000000000081947 */ /* 0x002fd80003800000 */
[----:B------:R-:W1:Y:S02]  /*1610*/  SYNCS.PHASECHK.TRANS64.TRYWAIT P1, [R3+URZ], R0 ;  /* 0x00000000030075a7 */ /* 0x000e64000802017f */
[----:B-1----:R-:W-:Y:S05]  /*1620*/  @!P1 BRA `(.L_x_18) ;  /* 0x0000006000c49947 */ /* 0x002fea0003800000 */
.L_x_17:
[----:B------:R-:W-:Y:S05]  /*1630*/  WARPSYNC.ALL ;  /* 0x0000000000007948 */ /* 0x000fea0003800000 */
[----:B------:R-:W-:Y:S01]  /*1640*/  R2UR UR4, R6 ;  /* 0x00000000060472ca */ /* 0x000fe200000e0000 */
[----:B------:R-:W-:Y:S01]  /*1650*/  ULEA UR5, UR41, UR45, 0x9 ;  /* 0x0000002d29057291 */ /* 0x000fe2000f8e483f */
[----:B------:R-:W-:Y:S01]  /*1660*/  WARPGROUP.ARRIVE ;  /* 0x00000000000079c5 */ /* 0x000fe20000000000 */
[----:B------:R-:W-:Y:S01]  /*1670*/  UMOV UR9, 0x80000020 ;  /* 0x8000002000097882 */ /* 0x000fe20000000000 */
[----:B------:R-:W-:Y:S01]  /*1680*/  UMOV UR11, 0x80000020 ;  /* 0x80000020000b7882 */ /* 0x000fe20000000000 */
[----:B------:R-:W-:Y:S01]  /*1690*/  UMOV UR13, UR9 ;  /* 0x00000009000d7c82 */ /* 0x000fe20008000000 */
[----:B------:R-:W-:Y:S01]  /*16a0*/  UMOV UR15, 0x80000020 ;  /* 0x80000020000f7882 */ /* 0x000fe20000000000 */
[----:B------:R-:W-:Y:S01]  /*16b0*/  UMOV UR17, UR9 ;  /* 0x0000000900117c82 */ /* 0x000fe20008000000 */
[----:B------:R-:W-:Y:S01]  /*16c0*/  UMOV UR8, UR5 ;  /* 0x0000000500087c82 */ /* 0x000fe20008000000 */
[----:B------:R-:W-:Y:S01]  /*16d0*/  UMOV UR19, 0x80000020 ;  /* 0x8000002000137882 */ /* 0x000fe20000000000 */
[----:B------:R-:W-:Y:S01]  /*16e0*/  UMOV UR12, UR8 ;  /* 0x00000008000c7c82 */ /* 0x000fe20008000000 */
[----:B------:R-:W-:Y:S01]  /*16f0*/  UMOV UR16, UR8 ;  /* 0x0000000800107c82 */ /* 0x000fe20008000000 */
[----:B------:R-:W-:Y:S01]  /*1700*/  UMOV UR20, UR8 ;  /* 0x0000000800147c82 */ /* 0x000fe20008000000 */
[----:B------:R-:W-:Y:S01]  /*1710*/  UIADD3 UR4, UR4, 0x1e200, URZ ;  /* 0x0001e20004047890 */ /* 0x000fe2000fffe03f */
[----:B------:R-:W-:Y:S01]  /*1720*/  UMOV UR21, UR9 ;  /* 0x0000000900157c82 */ /* 0x000fe20008000000 */
[----:B------:R-:W-:-:S02]  /*1730*/  UMOV UR23, 0x80000020 ;  /* 0x8000002000177882 */ /* 0x000fc40000000000 */
[----:B------:R-:W-:-:S04]  /*1740*/  USHF.R.U32.HI UR4, URZ, 0x4, UR4 ;  /* 0x000000043f047899 */ /* 0x000fc80008011604 */
[----:B------:R-:W-:-:S04]  /*1750*/  ULOP3.LUT UR4, UR4, 0x3fff, URZ, 0xc0, !UPT ;  /* 0x00003fff04047892 */ /* 0x000fc8000f8ec03f */
[----:B------:R-:W-:-:S04]  /*1760*/  ULOP3.LUT UR4, UR4, 0x10000, URZ, 0xfc, !UPT ;  /* 0x0001000004047892 */ /* 0x000fc8000f8efc3f */
[----:B------:R-:W-:-:S04]  /*1770*/  UIMAD UR6, UR41, 0x1c0, UR4 ;  /* 0x000001c0290678a4 */ /* 0x000fc8000f8e0204 */
[----:B------:R-:W-:Y:S02]  /*1780*/  UIADD3 UR7, UR6, 0x40, URZ ;  /* 0x0000004006077890 */ /* 0x000fe4000fffe03f */
[----:B------:R-:W-:Y:S02]  /*1790*/  UIADD3 UR14, UR6, 0x80, URZ ;  /* 0x00000080060e7890 */ /* 0x000fe4000fffe03f */
[----:B------:R-:W-:Y:S01]  /*17a0*/  UMOV UR10, UR6 ;  /* 0x00000006000a7c82 */ /* 0x000fe20008000000 */
[----:B------:R-:W-:Y:S01]  /*17b0*/  UIADD3 UR18, UR6, 0xc0, URZ ;  /* 0x000000c006127890 */ /* 0x000fe2000fffe03f */
[----:B------:R-:W-:Y:S01]  /*17c0*/  IGMMA.64x16x32.S8.S8 R72, gdesc[UR8], RZ, !UPT, gsb0 ;  /* 0x00600000084879f1 */ /* 0x000fe2000c0410ff */
[----:B------:R-:W-:Y:S01]  /*17d0*/  UMOV UR10, UR7 ;  /* 0x00000007000a7c82 */ /* 0x000fe20008000000 */
[----:B------:R-:W-:Y:S01]  /*17e0*/  UMOV UR11, 0x80000020 ;  /* 0x80000020000b7882 */ /* 0x000fe20000000000 */
[----:B------:R-:W-:Y:S02]  /*17f0*/  UIADD3 UR22, UR6, 0x100, URZ ;  /* 0x0000010006167890 */ /* 0x000fe4000fffe03f */
[----:B------:R-:W-:Y:S01]  /*1800*/  UIADD3 UR7, UR6, 0x180, URZ ;  /* 0x0000018006077890 */ /* 0x000fe2000fffe03f */
[----:B------:R-:W-:-:S02]  /*1810*/  WARPGROUP.DEPBAR.LE gsb0, 0x0 ;  /* 0x00008000000079c5 */ /* 0x000fc40000010000 */
[----:B------:R-:W-:-:S06]  /*1820*/  WARPGROUP.ARRIVE ;  /* 0x00000000000079c5 */ /* 0x000fcc0000000000 */
[----:B------:R-:W-:Y:S01]  /*1830*/  IGMMA.64x16x32.S8.S8 R64, gdesc[UR8], RZ, !UPT, gsb0 ;  /* 0x00600000084079f1 */ /* 0x000fe2000c0410ff */
[----:B------:R-:W-:Y:S01]  /*1840*/  UIADD3 UR10, UR6, 0x140, URZ ;  /* 0x00000140060a7890 */ /* 0x000fe2000fffe03f */
[----:B------:R-:W-:Y:S01]  /*1850*/  UMOV UR11, 0x80000020 ;  /* 0x80000020000b7882 */ /* 0x000fe20000000000 */
[----:B------:R-:W-:Y:S02]  /*1860*/  WARPGROUP.DEPBAR.LE gsb0, 0x0 ;  /* 0x00008000000079c5 */ /* 0x000fe40000010000 */
        /* <DEDUP_REMOVED lines=17> */
[----:B------:R-:W-:Y:S01]  /*1980*/  UMOV UR10, UR7 ;  /* 0x00000007000a7c82 */ /* 0x000fe20008000000 */
[----:B------:R-:W-:Y:S01]  /*1990*/  UMOV UR11, 0x80000020 ;  /* 0x80000020000b7882 */ /* 0x000fe20000000000 */
[----:B------:R-:W-:Y:S02]  /*19a0*/  WARPGROUP.DEPBAR.LE gsb0, 0x0 ;  /* 0x00008000000079c5 */ /* 0x000fe40000010000 */
[----:B------:R-:W-:-:S06]  /*19b0*/  WARPGROUP.ARRIVE ;  /* 0x00000000000079c5 */ /* 0x000fcc0000000000 */
[----:B------:R-:W-:Y:S01]  /*19c0*/  IGMMA.64x16x32.S8.S8 R24, gdesc[UR8], RZ, !UPT, gsb0 ;  /* 0x00600000081879f1 */ /* 0x000fe2000c0410ff */
[----:B------:R-:W-:Y:S02]  /*19d0*/  UIADD3 UR8, UR5, 0x2, URZ ;  /* 0x0000000205087890 */ /* 0x000fe4000fffe03f */
[----:B------:R-:W-:Y:S01]  /*19e0*/  UIADD3 UR10, UR6, 0x2, URZ ;  /* 0x00000002060a7890 */ /* 0x000fe2000fffe03f */
[----:B------:R-:W-:Y:S01]  /*19f0*/  UMOV UR9, 0x80000020 ;  /* 0x8000002000097882 */ /* 0x000fe20000000000 */
[----:B------:R-:W-:Y:S01]  /*1a00*/  UMOV UR11, 0x80000020 ;  /* 0x80000020000b7882 */ /* 0x000fe20000000000 */
[----:B------:R-:W-:Y:S02]  /*1a10*/  UIADD3 UR5, UR6, 0x42, URZ ;  /* 0x0000004206057890 */ /* 0x000fe4000fffe03f */
[----:B------:R-:W-:Y:S01]  /*1a20*/  UMOV UR12, UR8 ;  /* 0x00000008000c7c82 */ /* 0x000fe20008000000 */
[----:B------:R-:W-:Y:S01]  /*1a30*/  UMOV UR13, UR9 ;  /* 0x00000009000d7c82 */ /* 0x000fe20008000000 */
[----:B------:R-:W-:Y:S01]  /*1a40*/  UMOV UR16, UR8 ;  /* 0x0000000800107c82 */ /* 0x000fe20008000000 */
[----:B------:R-:W-:Y:S01]  /*1a50*/  UMOV UR17, UR9 ;  /* 0x0000000900117c82 */ /* 0x000fe20008000000 */
[----:B------:R-:W-:Y:S01]  /*1a60*/  UMOV UR20, UR8 ;  /* 0x0000000800147c82 */ /* 0x000fe20008000000 */
[----:B------:R-:W-:Y:S01]  /*1a70*/  UMOV UR21, UR9 ;  /* 0x0000000900157c82 */ /* 0x000fe20008000000 */
[----:B------:R-:W-:-:S02]  /*1a80*/  WARPGROUP.DEPBAR.LE gsb0, 0x0 ;  /* 0x00008000000079c5 */ /* 0x000fc40000010000 */
[----:B------:R-:W-:-:S06]  /*1a90*/  WARPGROUP.ARRIVE ;  /* 0x00000000000079c5 */ /* 0x000fcc0000000000 */
[----:B------:R-:W-:Y:S01]  /*1aa0*/  IGMMA.64x16x32.S8.S8 R72, gdesc[UR8], R72, gsb0 ;  /* 0x00600000084879f1 */ /* 0x000fe20008041048 */
[----:B------:R-:W-:Y:S01]  /*1ab0*/  UMOV UR10, UR5 ;  /* 0x00000005000a7c82 */ /* 0x000fe20008000000 */
[----:B------:R-:W-:Y:S01]  /*1ac0*/  UMOV UR11, 0x80000020 ;  /* 0x80000020000b7882 */ /* 0x000fe20000000000 */
[----:B------:R-:W-:Y:S02]  /*1ad0*/  WARPGROUP.DEPBAR.LE gsb0, 0x0 ;  /* 0x00008000000079c5 */ /* 0x000fe40000010000 */
[----:B------:R-:W-:-:S06]  /*1ae0*/  WARPGROUP.ARRIVE ;  /* 0x00000000000079c5 */ /* 0x000fcc0000000000 */
[----:B------:R-:W-:Y:S01]  /*1af0*/  IGMMA.64x16x32.S8.S8 R64, gdesc[UR8], R64, gsb0 ;  /* 0x00600000084079f1 */ /* 0x000fe20008041040 */
[----:B------:R-:W-:Y:S01]  /*1b00*/  UIADD3 UR10, UR6, 0x142, URZ ;  /* 0x00000142060a7890 */ /* 0x000fe2000fffe03f */
[----:B------:R-:W-:Y:S01]  /*1b10*/  UMOV UR11, 0x80000020 ;  /* 0x80000020000b7882 */ /* 0x000fe20000000000 */
[----:B------:R-:W-:Y:S01]  /*1b20*/  UIADD3 UR6, UR6, 0x182, URZ ;  /* 0x0000018206067890 */ /* 0x000fe2000fffe03f */
[----:B------:R-:W-:Y:S02]  /*1b30*/  WARPGROUP.DEPBAR.LE gsb0, 0x0 ;  /* 0x00008000000079c5 */ /* 0x000fe40000010000 */
[----:B------:R-:W-:-:S06]  /*1b40*/  WARPGROUP.ARRIVE ;  /* 0x00000000000079c5 */ /* 0x000fcc0000000000 */
[----:B------:R-:W-:Y:S03]  /*1b50*/  IGMMA.64x16x32.S8.S8 R56, gdesc[UR12], R56, gsb0 ;  /* 0x006000000c3879f1 */ /* 0x000fe60008041038 */
        /* <DEDUP_REMOVED lines=8> */
[----:B------:R-:W-:Y:S01]  /*1be0*/  IGMMA.64x16x32.S8.S8 R32, gdesc[UR8], R32, gsb0 ;  /* 0x00600000082079f1 */ /* 0x000fe20008041020 */
[----:B------:R-:W-:Y:S01]  /*1bf0*/  UMOV UR10, UR6 ;  /* 0x00000006000a7c82 */ /* 0x000fe20008000000 */
[----:B------:R-:W-:Y:S01]  /*1c00*/  UMOV UR11, 0x80000020 ;  /* 0x80000020000b7882 */ /* 0x000fe20000000000 */
[----:B------:R-:W-:Y:S02]  /*1c10*/  WARPGROUP.DEPBAR.LE gsb0, 0x0 ;  /* 0x00008000000079c5 */ /* 0x000fe40000010000 */
[----:B------:R-:W-:-:S06]  /*1c20*/  WARPGROUP.ARRIVE ;  /* 0x00000000000079c5 */ /* 0x000fcc0000000000 */
[----:B------:R-:W-:Y:S03]  /*1c30*/  IGMMA.64x16x32.S8.S8 R24, gdesc[UR8], R24, gsb0 ;  /* 0x00600000081879f1 */ /* 0x000fe60008041018 */
[----:B------:R-:W-:Y:S02]  /*1c40*/  WARPGROUP.DEPBAR.LE gsb0, 0x0 ;  /* 0x00008000000079c5 */ /* 0x000fe40000010000 */
[----:B------:R-:W-:Y:S05]  /*1c50*/  @!P2 BRA `(.L_x_19) ;  /* 0x00000008000ca947 */ /* 0x000fea0003800000 */
[----:B------:R-:W-:Y:S01]  /*1c60*/  UIADD3 UR5, UR41, 0x1, URZ ;  /* 0x0000000129057890 */ /* 0x000fe2000fffe03f */
[----:B01----:R-:W-:Y:S02]  /*1c70*/  IMAD.U32 R0, RZ, RZ, UR44 ;  /* 0x0000002cff007e24 */ /* 0x003fe4000f8e00ff */
[----:B------:R-:W-:Y:S01]  /*1c80*/  IMAD.U32 R3, RZ, RZ, UR41 ;  /* 0x00000029ff037e24 */ /* 0x000fe2000f8e00ff */
[----:B------:R-:W-:-:S04]  /*1c90*/  UISETP.NE.AND UP0, UPT, UR5, 0xf, UPT ;  /* 0x0000000f0500788c */ /* 0x000fc8000bf05270 */
[----:B------:R-:W-:Y:S02]  /*1ca0*/  USEL UR6, URZ, 0x1, UP0 ;  /* 0x000000013f067887 */ /* 0x000fe40008000000 */
[----:B------:R-:W-:Y:S02]  /*1cb0*/  USEL UR5, UR5, URZ, UP0 ;  /* 0x0000003f05057287 */ /* 0x000fe40008000000 */
[----:B------:R-:W-:-:S06]  /*1cc0*/  ULOP3.LUT UR6, UR40, UR6, URZ, 0x3c, !UPT ;  /* 0x0000000628067292 */ /* 0x000fcc000f8e3c3f */
[----:B------:R-:W-:-:S07]  /*1cd0*/  IMAD.U32 R7, RZ, RZ, UR6 ;  /* 0x00000006ff077e24 */ /* 0x000fce000f8e00ff */
.L_x_26:
[----:B0-----:R-:W-:Y:S05]  /*1ce0*/  @!P0 BRA `(.L_x_20) ;  /* 0x0000000000048947 */ /* 0x001fea0003800000 */
[----:B------:R-:W-:Y:S01]  /*1cf0*/  BPT.TRAP 0x1 ;  /* 0x000000040000795c */ /* 0x000fe20000300000 */
.L_x_20:
[----:B------:R-:W0:Y:S01]  /*1d00*/  S2UR UR7, SR_CgaCtaId ;  /* 0x00000000000779c3 */ /* 0x000e220000008800 */
[----:B------:R-:W-:Y:S01]  /*1d10*/  UMOV UR6, 0x400 ;  /* 0x0000040000067882 */ /* 0x000fe20000000000 */
[----:B------:R-:W-:Y:S01]  /*1d20*/  IMAD.U32 R5, RZ, RZ, UR5 ;  /* 0x00000005ff057e24 */ /* 0x000fe2000f8e00ff */
[----:B------:R-:W-:Y:S01]  /*1d30*/  SHF.L.U32 R4, R7, 0x1f, RZ ;  /* 0x0000001f07047819 */ /* 0x000fe200000006ff */
[----:B0-----:R-:W-:-:S06]  /*1d40*/  ULEA UR6, UR7, UR6, 0x18 ;  /* 0x0000000607067291 */ /* 0x001fcc000f8ec03f */
[----:B------:R-:W-:-:S04]  /*1d50*/  IMAD.U32 R6, RZ, RZ, UR6 ;  /* 0x00000006ff067e24 */ /* 0x000fc8000f8e00ff */
[----:B------:R-:W-:-:S04]  /*1d60*/  IMAD R5, R5, 0x8, R6 ;  /* 0x0000000805057824 */ /* 0x000fc800078e0206 */
[----:B------:R0:W1:Y:S01]  /*1d70*/  SYNCS.PHASECHK.TRANS64.TRYWAIT P1, [R5+URZ], R4 ;  /* 0x00000004050075a7 */ /* 0x000062000802017f */
[----:B------:R-:W-:Y:S05]  /*1d80*/  @!P0 BRA `(.L_x_21) ;  /* 0x0000000000048947 */ /* 0x000fea0003800000 */
[----:B------:R-:W-:Y:S01]  /*1d90*/  BPT.TRAP 0x1 ;  /* 0x000000040000795c */ /* 0x000fe20000300000 */
.L_x_21:
[----:B-1----:R-:W-:Y:S05]  /*1da0*/  @P1 BRA `(.L_x_22) ;  /* 0x0000000000081947 */ /* 0x002fea0003800000 */
[----:B------:R-:W1:Y:S02]  /*1db0*/  SYNCS.PHASECHK.TRANS64.TRYWAIT P1, [R5+URZ], R4 ;  /* 0x00000004050075a7 */ /* 0x000e64000802017f */
[----:B-1----:R-:W-:Y:S05]  /*1dc0*/  @!P1 BRA `(.L_x_23) ;  /* 0x0000005800f09947 */ /* 0x002fea0003800000 */
.L_x_22:
[----:B------:R-:W-:Y:S01]  /*1dd0*/  ULEA UR7, UR5, UR45, 0x9 ;  /* 0x0000002d05077291 */ /* 0x000fe2000f8e483f */
[----:B------:R-:W-:Y:S01]  /*1de0*/  WARPGROUP.ARRIVE ;  /* 0x00000000000079c5 */ /* 0x000fe20000000000 */
[----:B------:R-:W-:Y:S01]  /*1df0*/  UIMAD UR6, UR5, 0x1c0, UR4 ;  /* 0x000001c0050678a4 */ /* 0x000fe2000f8e0204 */
[----:B------:R-:W-:Y:S01]  /*1e00*/  UMOV UR9, 0x80000020 ;  /* 0x8000002000097882 */ /* 0x000fe20000000000 */
[----:B------:R-:W-:Y:S02]  /*1e10*/  UMOV UR11, 0x80000020 ;  /* 0x80000020000b7882 */ /* 0x000fe40000000000 */
[----:B------:R-:W-:Y:S01]  /*1e20*/  UIADD3 UR12, UR6, 0x40, URZ ;  /* 0x00000040060c7890 */ /* 0x000fe2000fffe03f */
[----:B------:R-:W-:Y:S02]  /*1e30*/  UMOV UR8, UR7 ;  /* 0x0000000700087c82 */ /* 0x000fe40008000000 */
[----:B------:R-:W-:Y:S01]  /*1e40*/  UMOV UR10, UR6 ;  /* 0x00000006000a7c82 */ /* 0x000fe20008000000 */
[----:B------:R-:W-:Y:S01]  /*1e50*/  UIADD3 UR13, UR6, 0x80, URZ ;  /* 0x00000080060d7890 */ /* 0x000fe2000fffe03f */
[----:B------:R-:W-:Y:S01]  /*1e60*/  IGMMA.64x16x32.S8.S8 R72, gdesc[UR8], R72, gsb0 ;  /* 0x00600000084879f1 */ /* 0x000fe20008041048 */
[----:B------:R-:W-:Y:S01]  /*1e70*/  UMOV UR11, 0x80000020 ;  /* 0x80000020000b7882 */ /* 0x000fe20000000000 */
[----:B------:R-:W-:Y:S01]  /*1e80*/  UMOV UR10, UR12 ;  /* 0x0000000c000a7c82 */ /* 0x000fe20008000000 */
[----:B------:R-:W-:-:S02]  /*1e90*/  UIADD3 UR14, UR6, 0xc0, URZ ;  /* 0x000000c0060e7890 */ /* 0x000fc4000fffe03f */
[----:B------:R-:W-:Y:S01]  /*1ea0*/  UIADD3 UR12, UR6, 0x100, URZ ;  /* 0x00000100060c7890 */ /* 0x000fe2000fffe03f */
[----:B------:R-:W-:Y:S02]  /*1eb0*/  WARPGROUP.DEPBAR.LE gsb0, 0x0 ;  /* 0x00008000000079c5 */ /* 0x000fe40000010000 */
[----:B------:R-:W-:-:S06]  /*1ec0*/  WARPGROUP.ARRIVE ;  /* 0x00000000000079c5 */ /* 0x000fcc0000000000 */
[----:B------:R-:W-:Y:S01]  /*1ed0*/  IGMMA.64x16x32.S8.S8 R64, gdesc[UR8], R64, gsb0 ;  /* 0x00600000084079f1 */ /* 0x000fe20008041040 */
[----:B------:R-:W-:Y:S01]  /*1ee0*/  UMOV UR10, UR13 ;  /* 0x0000000d000a7c82 */ /* 0x000fe20008000000 */
[----:B------:R-:W-:Y:S01]  /*1ef0*/  UMOV UR11, 0x80000020 ;  /* 0x80000020000b7882 */ /* 0x000fe20000000000 */
        /* <DEDUP_REMOVED lines=24> */
[----:B------:R-:W-:Y:S02]  /*2080*/  WARPGROUP.DEPBAR.LE gsb0, 0x0 ;  /* 0x00008000000079c5 */ /* 0x000fe40000010000 */
[----:B------:R-:W-:-:S06]  /*2090*/  WARPGROUP.ARRIVE ;  /* 0x00000000000079c5 */ /* 0x000fcc0000000000 */
[----:B------:R-:W-:Y:S01]  /*20a0*/  IGMMA.64x16x32.S8.S8 R24, gdesc[UR8], R24, gsb0 ;  /* 0x00600000081879f1 */ /* 0x000fe20008041018 */
[----:B------:R-:W-:Y:S02]  /*20b0*/  UIADD3 UR8, UR7, 0x2, URZ ;  /* 0x0000000207087890 */ /* 0x000fe4000fffe03f */
[----:B------:R-:W-:Y:S01]  /*20c0*/  UIADD3 UR10, UR6, 0x2, URZ ;  /* 0x00000002060a7890 */ /* 0x000fe2000fffe03f */
[----:B------:R-:W-:Y:S01]  /*20d0*/  UMOV UR9, 0x80000020 ;  /* 0x8000002000097882 */ /* 0x000fe20000000000 */
        /* <DEDUP_REMOVED lines=13> */
[----:B------:R-:W-:Y:S02]  /*21b0*/  UIADD3 UR12, UR6, 0x142, URZ ;  /* 0x00000142060c7890 */ /* 0x000fe4000fffe03f */
        /* <DEDUP_REMOVED lines=26> */
[----:B------:R-:W-:Y:S01]  /*2360*/  BPT.TRAP 0x1 ;  /* 0x000000040000795c */ /* 0x000fe20000300000 */
.L_x_24:
[----:B01----:R-:W-:Y:S01]  /*2370*/  IMAD R4, R3, 0x8, R6 ;  /* 0x0000000803047824 */ /* 0x003fe200078e0206 */
[----:B------:R-:W-:-:S03]  /*2380*/  ISETP.GT.U32.AND P1, PT, R18, 0x1, PT ;  /* 0x000000011200780c */ /* 0x000fc60003f24070 */
[----:B------:R-:W-:-:S05]  /*2390*/  VIADD R4, R4, 0x78 ;  /* 0x0000007804047836 */ /* 0x000fca0000000000 */
[----:B------:R-:W-:-:S04]  /*23a0*/  PRMT R4, RZ, 0x654, R4 ;  /* 0x00000654ff047816 */ /* 0x000fc80000000004 */
[----:B------:R0:W-:Y:S01]  /*23b0*/  SYNCS.ARRIVE.TRANS64.RED.A1T0 RZ, [R4+URZ], RZ ;  /* 0x000000ff04ff79a7 */ /* 0x0001e2000810043f */
[----:B------:R-:W-:Y:S05]  /*23c0*/  @P1 BRA `(.L_x_25) ;  /* 0x0000000000041947 */ /* 0x000fea0003800000 */
[----:B------:R-:W-:Y:S01]  /*23d0*/  BPT.TRAP 0x1 ;  /* 0x000000040000795c */ /* 0x000fe20000300000 */
.L_x_25:
[----:B------:R-:W-:Y:S01]  /*23e0*/  UIADD3 UR5, UR5, 0x1, URZ ;  /* 0x0000000105057890 */ /* 0x000fe2000fffe03f */
[C---:B------:R-:W-:Y:S01]  /*23f0*/  ISETP.GT.AND P2, PT, R0.reuse, 0x1, PT ;  /* 0x000000010000780c */ /* 0x040fe20003f44270 */
[----:B------:R-:W-:Y:S02]  /*2400*/  VIADD R3, R3, 0x1 ;  /* 0x0000000103037836 */ /* 0x000fe40000000000 */
[----:B------:R-:W-:Y:S01]  /*2410*/  UISETP.NE.AND UP0, UPT, UR5, 0xf, UPT ;  /* 0x0000000f0500788c */ /* 0x000fe2000bf05270 */
[----:B------:R-:W-:Y:S02]  /*2420*/  VIADD R0, R0, 0xffffffff ;  /* 0xffffffff00007836 */ /* 0x000fe40000000000 */
[C---:B------:R-:W-:Y:S01]  /*2430*/  ISETP.NE.AND P1, PT, R3.reuse, 0xf, PT ;  /* 0x0000000f0300780c */ /* 0x040fe20003f25270 */
[----:B------:R-:W-:Y:S02]  /*2440*/  USEL UR6, URZ, 0x1, UP0 ;  /* 0x000000013f067887 */ /* 0x000fe40008000000 */
[----:B------:R-:W-:Y:S01]  /*2450*/  USEL UR5, UR5, URZ, UP0 ;  /* 0x0000003f05057287 */ /* 0x000fe20008000000 */
[----:B------:R-:W-:-:S03]  /*2460*/  SEL R3, R3, RZ, P1 ;  /* 0x000000ff03037207 */ /* 0x000fc60000800000 */
[----:B------:R-:W-:Y:S01]  /*2470*/  LOP3.LUT R7, R7, UR6, RZ, 0x3c, !PT ;  /* 0x0000000607077c12 */ /* 0x000fe2000f8e3cff */
[----:B------:R-:W-:Y:S07]  /*2480*/  @P2 BRA `(.L_x_26) ;  /* 0xfffffff800142947 */ /* 0x000fee000383ffff */
.L_x_19:
[----:B01----:R-:W0:Y:S02]  /*2490*/  LDC R0, c[0x0][0x28c] ;  /* 0x0000a300ff007b82 */ /* 0x003e240000000800 */
[----:B0-----:R-:W-:-:S13]  /*24a0*/  ISETP.GE.AND P1, PT, R0, 0x1, PT ;  /* 0x000000010000780c */ /* 0x001fda0003f26270 */
[----:B------:R-:W-:Y:S05]  /*24b0*/  @!P1 BRA `(.L_x_27) ;  /* 0x0000000000389947 */ /* 0x000fea0003800000 */
[----:B------:R-:W-:Y:S05]  /*24c0*/  @!P0 BRA `(.L_x_28) ;  /* 0x0000000000048947 */ /* 0x000fea0003800000 */
[----:B------:R-:W-:Y:S01]  /*24d0*/  BPT.TRAP 0x1 ;  /* 0x000000040000795c */ /* 0x000fe20000300000 */
.L_x_28:
[----:B------:R-:W-:Y:S01]  /*24e0*/  UIADD3 UR6, UR44, UR41, URZ ;  /* 0x000000292c067290 */ /* 0x000fe2000fffe03f */
[----:B------:R-:W-:-:S03]  /*24f0*/  ISETP.GT.U32.AND P0, PT, R18, 0x1, PT ;  /* 0x000000011200780c */ /* 0x000fc60003f04070 */
[----:B------:R-:W-:-:S04]  /*2500*/  UIMAD.WIDE.U32 UR4, UR6, -0x77777777, URZ ;  /* 0x88888889060478a5 */ /* 0x000fc8000f8e003f */
[----:B------:R-:W-:-:S04]  /*2510*/  USHF.R.U32.HI UR4, URZ, 0x3, UR5 ;  /* 0x000000033f047899 */ /* 0x000fc80008011605 */
[----:B------:R-:W-:-:S06]  /*2520*/  UIMAD UR6, UR4, -0xf, UR6 ;  /* 0xfffffff1040678a4 */ /* 0x000fcc000f8e0206 */
[----:B------:R-:W-:-:S04]  /*2530*/  IMAD.U32 R3, RZ, RZ, UR6 ;  /* 0x00000006ff037e24 */ /* 0x000fc8000f8e00ff */
[----:B------:R-:W-:-:S04]  /*2540*/  IMAD R0, R3, 0x8, R6 ;  /* 0x0000000803007824 */ /* 0x000fc800078e0206 */
[----:B------:R-:W-:-:S05]  /*2550*/  VIADD R0, R0, 0x78 ;  /* 0x0000007800007836 */ /* 0x000fca0000000000 */
[----:B------:R-:W-:-:S04]  /*2560*/  PRMT R0, RZ, 0x654, R0 ;  /* 0x00000654ff007816 */ /* 0x000fc80000000000 */
[----:B------:R0:W-:Y:S01]  /*2570*/  SYNCS.ARRIVE.TRANS64.RED.A1T0 RZ, [R0+URZ], RZ ;  /* 0x000000ff00ff79a7 */ /* 0x0001e2000810043f */
[----:B------:R-:W-:Y:S05]  /*2580*/  @P0 BRA `(.L_x_27) ;  /* 0x0000000000040947 */ /* 0x000fea0003800000 */
[----:B------:R-:W-:Y:S01]  /*2590*/  BPT.TRAP 0x1 ;  /* 0x000000040000795c */ /* 0x000fe20000300000 */
.L_x_27:
[----:B------:R-:W-:Y:S01]  /*25a0*/  IMAD R90, R90, 0x70, RZ ;  /* 0x000000705a5a7824 */ /* 0x000fe200078e02ff */
[----:B------:R-:W-:Y:S01]  /*25b0*/  UIADD3 UR41, UR43, UR41, URZ ;  /* 0x000000292b297290 */ /* 0x000fe2000fffe03f */
[----:B------:R-:W-:Y:S01]  /*25c0*/  IMAD.SHL.U32 R3, R89, 0x80, RZ ;  /* 0x0000008059037824 */ /* 0x000fe200078e00ff */
[----:B------:R-:W-:Y:S01]  /*25d0*/  ULDC UR7, c[0x0][0x288] ;  /* 0x0000a20000077ab9 */ /* 0x000fe20000000800 */
[----:B------:R-:W-:Y:S01]  /*25e0*/  ULDC UR10, c[0x0][0x284] ;  /* 0x0000a100000a7ab9 */ /* 0x000fe20000000800 */
[----:B------:R-:W-:Y:S01]  /*25f0*/  UISETP.GT.U32.AND UP0, UPT, UR41, 0xe, UPT ;  /* 0x0000000e2900788c */ /* 0x000fe2000bf04070 */
[C---:B------:R-:W-:Y:S01]  /*2600*/  ISETP.GE.AND P0, PT, R90.reuse, UR7, PT ;  /* 0x000000075a007c0c */ /* 0x040fe2000bf06270 */
[----:B------:R-:W-:Y:S01]  /*2610*/  UISETP.GE.U32.AND UP1, UPT, UR43, 0xf, UPT ;  /* 0x0000000f2b00788c */ /* 0x000fe2000bf26070 */
[----:B------:R-:W-:Y:S01]  /*2620*/  SHF.R.S32.HI R13, RZ, 0x1f, R88 ;  /* 0x0000001fff0d7819 */ /* 0x000fe20000011458 */
[----:B------:R-:W-:Y:S01]  /*2630*/  UISETP.LT.U32.AND UP0, UPT, UR43, 0xf, UP0 ;  /* 0x0000000f2b00788c */ /* 0x000fe20008701070 */
[----:B------:R-:W-:Y:S01]  /*2640*/  ISETP.GE.OR P0, PT, R3, UR10, P0 ;  /* 0x0000000a03007c0c */ /* 0x000fe20008706670 */
[----:B------:R-:W-:Y:S01]  /*2650*/  ULDC.64 UR8, c[0x0][0x5d0] ;  /* 0x0001740000087ab9 */ /* 0x000fe20000000a00 */
[----:B------:R-:W-:Y:S01]  /*2660*/  LOP3.LUT R8, R90, 0x6, R83, 0xf8, !PT ;  /* 0x000000065a087812 */ /* 0x000fe200078ef853 */
[----:B------:R-:W-:Y:S01]  /*2670*/  UIMAD.WIDE.U32 UR4, UR41, -0x77777777, URZ ;  /* 0x88888889290478a5 */ /* 0x000fe2000f8e003f */
[----:B------:R-:W-:Y:S01]  /*2680*/  IMAD R5, R13, UR8, RZ ;  /* 0x000000080d057c24 */ /* 0x000fe2000f8e02ff */
[----:B------:R-:W-:Y:S01]  /*2690*/  USEL UR6, URZ, 0x1, !UP0 ;  /* 0x000000013f067887 */ /* 0x000fe2000c000000 */
[--C-:B------:R-:W-:Y:S01]  /*26a0*/  SHF.R.S32.HI R9, RZ, 0x1f, R8.reuse ;  /* 0x0000001fff097819 */ /* 0x100fe20000011408 */
[----:B------:R-:W-:Y:S01]  /*26b0*/  USHF.R.U32.HI UR4, URZ, 0x3, UR5 ;  /* 0x000000033f047899 */ /* 0x000fe20008011605 */
[C---:B------:R-:W-:Y:S01]  /*26c0*/  IMAD R7, R88.reuse, UR9, R5 ;  /* 0x0000000958077c24 */ /* 0x040fe2000f8e0205 */
[----:B------:R-:W-:Y:S01]  /*26d0*/  ULOP3.LUT UR40, UR40, UR6, URZ, 0x3c, !UPT ;  /* 0x0000000628287292 */ /* 0x000fe2000f8e3c3f */
[----:B0-----:R-:W-:Y:S01]  /*26e0*/  IMAD.MOV.U32 R0, RZ, RZ, -0x1 ;  /* 0xffffffffff007424 */ /* 0x001fe200078e00ff */
[----:B------:R-:W-:Y:S01]  /*26f0*/  UIMAD UR41, UR4, -0xf, UR41 ;  /* 0xfffffff1042978a4 */ /* 0x000fe2000f8e0229 */
[----:B------:R-:W-:Y:S01]  /*2700*/  IMAD.WIDE.U32 R4, R88, UR8, R8 ;  /* 0x0000000858047c25 */ /* 0x000fe2000f8e0008 */
[----:B------:R-:W-:-:S03]  /*2710*/  @UP1 ULOP3.LUT UR40, UR40, 0x1, UR4, 0x78, !UPT ;  /* 0x0000000128281892 */ /* 0x000fc6000f8e7804 */
[----:B------:R-:W-:Y:S01]  /*2720*/  IMAD.IADD R5, R5, 0x1, R7 ;  /* 0x0000000105057824 */ /* 0x000fe200078e0207 */
[----:B------:R-:W-:Y:S08]  /*2730*/  @P0 BRA `(.L_x_29) ;  /* 0x0000003000000947 */ /* 0x000ff00003800000 */
[----:B------:R-:W0:Y:S01]  /*2740*/  LDC.64 R10, c[0x0][0x5c8] ;  /* 0x00017200ff0a7b82 */ /* 0x000e220000000a00 */
[----:B------:R-:W-:Y:S01]  /*2750*/  IMAD.WIDE R20, R89, 0x80, R22 ;  /* 0x0000008059147825 */ /* 0x000fe200078e0216 */
[----:B------:R-:W-:Y:S01]  /*2760*/  ULDC.64 UR4, c[0x0][0x5c0] ;  /* 0x0001700000047ab9 */ /* 0x000fe20000000a00 */
[----:B------:R-:W-:Y:S02]  /*2770*/  BSSY B0, `(.L_x_29) ;  /* 0x00002fc000007945 */ /* 0x000fe40003800000 */
[----:B------:R-:W-:Y:S02]  /*2780*/  IMAD.IADD R3, R86, 0x1, -R3 ;  /* 0x0000000156037824 */ /* 0x000fe400078e0a03 */
[----:B------:R-:W-:Y:S02]  /*2790*/  IMAD.IADD R12, R81, 0x1, -R90 ;  /* 0x00000001510c7824 */ /* 0x000fe400078e0a5a */
[-C--:B0-----:R-:W-:Y:S02]  /*27a0*/  IMAD R6, R21, R10.reuse, RZ ;  /* 0x0000000a15067224 */ /* 0x081fe400078e02ff */
[----:B------:R-:W-:-:S04]  /*27b0*/  IMAD.WIDE.U32 R4, R20, R10, R4 ;  /* 0x0000000a14047225 */ /* 0x000fc800078e0004 */
[----:B------:R-:W-:Y:S01]  /*27c0*/  IMAD R7, R20, R11, R6 ;  /* 0x0000000b14077224 */ /* 0x000fe200078e0206 */
[----:B------:R-:W-:-:S03]  /*27d0*/  IADD3 R4, P0, R4, UR4, RZ ;  /* 0x0000000404047c10 */ /* 0x000fc6000ff1e0ff */
[----:B------:R-:W-:Y:S01]  /*27e0*/  IMAD.IADD R7, R5, 0x1, R7 ;  /* 0x0000000105077824 */ /* 0x000fe200078e0207 */
[----:B------:R-:W-:-:S04]  /*27f0*/  LEA R6, P1, R10, R4, 0x3 ;  /* 0x000000040a067211 */ /* 0x000fc800078218ff */
[----:B------:R-:W-:Y:S02]  /*2800*/  IADD3.X R5, R7, UR5, RZ, P0, !PT ;  /* 0x0000000507057c10 */ /* 0x000fe400087fe4ff */
[----:B-----5:R-:W-:Y:S02]  /*2810*/  ISETP.NE.AND P0, PT, R80, RZ, PT ;  /* 0x000000ff5000720c */ /* 0x020fe40003f05270 */
[----:B------:R-:W-:-:S11]  /*2820*/  LEA.HI.X R7, R10, R5, R11, 0x3, P1 ;  /* 0x000000050a077211 */ /* 0x000fd600008f1c0b */
[----:B------:R-:W-:Y:S05]  /*2830*/  @!P0 BRA `(.L_x_30) ;  /* 0x0000002000ac8947 */ /* 0x000fea0003800000 */
[----:B------:R-:W0:Y:S01]  /*2840*/  LDC.64 R92, c[0x0][0x5b0] ;  /* 0x00016c00ff5c7b82 */ /* 0x000e220000000a00 */
[----:B------:R-:W-:Y:S01]  /*2850*/  ULDC.64 UR4, c[0x0][0x5b8] ;  /* 0x00016e0000047ab9 */ /* 0x000fe20000000a00 */
[----:B------:R-:W-:Y:S01]  /*2860*/  ISETP.GE.AND P0, PT, R3, 0x1, PT ;  /* 0x000000010300780c */ /* 0x000fe20003f06270 */
[----:B------:R-:W-:Y:S01]  /*2870*/  IMAD R11, R13, UR4, RZ ;  /* 0x000000040d0b7c24 */ /* 0x000fe2000f8e02ff */
[----:B------:R-:W-:Y:S01]  /*2880*/  BSSY B1, `(.L_x_31) ;  /* 0x000000e000017945 */ /* 0x000fe20003800000 */
[----:B------:R-:W-:Y:S01]  /*2890*/  IMAD.WIDE.U32 R90, R88, UR4, R8 ;  /* 0x00000004585a7c25 */ /* 0x000fe2000f8e0008 */
[----:B------:R-:W-:Y:S02]  /*28a0*/  ISETP.LT.OR P0, PT, R12, 0x1, !P0 ;  /* 0x000000010c00780c */ /* 0x000fe40004701670 */
[----:B------:R-:W1:Y:S01]  /*28b0*/  LDC.64 R94, c[0x0][0x5a8] ;  /* 0x00016a00ff5e7b82 */ /* 0x000e620000000a00 */
[----:B------:R-:W-:Y:S02]  /*28c0*/  IMAD R11, R88, UR5, R11 ;  /* 0x00000005580b7c24 */ /* 0x000fe4000f8e020b */
[----:B------:R-:W-:-:S02]  /*28d0*/  IMAD.MOV.U32 R14, RZ, RZ, R90 ;  /* 0x000000ffff0e7224 */ /* 0x000fc400078e005a */
[----:B------:R-:W-:Y:S02]  /*28e0*/  IMAD.IADD R15, R91, 0x1, R11 ;  /* 0x000000015b0f7824 */ /* 0x000fe400078e020b */
[-C--:B0-----:R-:W-:Y:S02]  /*28f0*/  IMAD R10, R21, R92.reuse, RZ ;  /* 0x0000005c150a7224 */ /* 0x081fe400078e02ff */
[----:B------:R-:W-:-:S04]  /*2900*/  IMAD.WIDE.U32 R8, R20, R92, R14 ;  /* 0x0000005c14087225 */ /* 0x000fc800078e000e */
[----:B------:R-:W-:Y:S01]  /*2910*/  IMAD R89, R20, R93, R10 ;  /* 0x0000005d14597224 */ /* 0x000fe200078e020a */
[----:B-1----:R-:W-:-:S04]  /*2920*/  IADD3 R8, P1, R8, R94, RZ ;  /* 0x0000005e08087210 */ /* 0x002fc80007f3e0ff */
[----:B------:R-:W-:Y:S01]  /*2930*/  IADD3.X R9, R95, R9, R89, P1, !PT ;  /* 0x000000095f097210 */ /* 0x000fe20000ffe459 */
[----:B------:R-:W-:Y:S08]  /*2940*/  @P0 BRA `(.L_x_32) ;  /* 0x0000000000040947 */ /* 0x000ff00003800000 */
[----:B------:R0:W5:Y:S02]  /*2950*/  LDG.E.U8 R87, desc[UR38][R8.64] ;  /* 0x0000002608577981 */ /* 0x000164000c1e1100 */
.L_x_32:
[----:B------:R-:W-:Y:S05]  /*2960*/  BSYNC B1 ;  /* 0x0000000000017941 */ /* 0x000fea0003800000 */
.L_x_31:
[----:B-----5:R-:W-:Y:S01]  /*2970*/  LOP3.LUT R13, R87, 0xffff, RZ, 0xc0, !PT ;  /* 0x0000ffff570d7812 */ /* 0x020fe200078ec0ff */
[C---:B------:R-:W-:Y:S01]  /*2980*/  IMAD.SHL.U32 R10, R92.reuse, 0x8, RZ ;  /* 0x000000085c0a7824 */ /* 0x040fe200078e00ff */
[----:B------:R-:W-:Y:S01]  /*2990*/  SHF.L.U64.HI R11, R92, 0x3, R93 ;  /* 0x000000035c0b7819 */ /* 0x000fe2000001025d */
[----:B------:R-:W-:Y:S01]  /*29a0*/  BSSY B1, `(.L_x_33) ;  /* 0x000000e000017945 */ /* 0x000fe20003800000 */
[----:B------:R-:W-:Y:S02]  /*29b0*/  PRMT R13, R13, 0x8880, RZ ;  /* 0x000088800d0d7816 */ /* 0x000fe400000000ff */
[----:B------:R-:W-:Y:S01]  /*29c0*/  ISETP.GE.AND P2, PT, R12, 0x2, PT ;  /* 0x000000020c00780c */ /* 0x000fe20003f46270 */
[----:B------:R-:W-:-:S03]  /*29d0*/  IMAD.WIDE.U32 R10, R20, R92, R10 ;  /* 0x0000005c140a7225 */ /* 0x000fc600078e000a */
[----:B------:R-:W-:Y:S01]  /*29e0*/  ISETP.LT.OR P5, PT, R3, 0x1, !P2 ;  /* 0x000000010300780c */ /* 0x000fe200057a1670 */
[----:B------:R-:W-:Y:S01]  /*29f0*/  IMAD R20, R13, R80, RZ ;  /* 0x000000500d147224 */ /* 0x000fe200078e02ff */
[----:B------:R-:W-:Y:S01]  /*2a00*/  IADD3 R10, P1, P4, R90, R94, R10 ;  /* 0x0000005e5a0a7210 */ /* 0x000fe20007c3e00a */
[----:B------:R-:W-:Y:S02]  /*2a10*/  IMAD.IADD R21, R89, 0x1, R11 ;  /* 0x0000000159157824 */ /* 0x000fe400078e020b */
[----:B------:R-:W-:-:S05]  /*2a20*/  @!P0 IMAD R13, R72, R19, R20 ;  /* 0x00000013480d8224 */ /* 0x000fca00078e0214 */
[----:B------:R1:W-:Y:S03]  /*2a30*/  @!P0 STG.E.U8 desc[UR38][R4.64], R13 ;  /* 0x0000000d04008986 */ /* 0x0003e6000c101126 */
[----:B------:R-:W-:Y:S05]  /*2a40*/  @P5 BRA `(.L_x_34) ;  /* 0x00000000000c5947 */ /* 0x000fea0003800000 */
[----:B------:R-:W1:Y:S02]  /*2a50*/  LDG.E.U8 R87, desc[UR38][R8.64+0x1] ;  /* 0x0000012608577981 */ /* 0x000e64000c1e1100 */
[----:B-1----:R-:W-:-:S05]  /*2a60*/  PRMT R13, R87, 0x8880, RZ ;  /* 0x00008880570d7816 */ /* 0x002fca00000000ff */
[----:B------:R-:W-:-:S07]  /*2a70*/  IMAD R20, R13, R80, RZ ;  /* 0x000000500d147224 */ /* 0x000fce00078e02ff */
.L_x_34:
[----:B------:R-:W-:Y:S05]  /*2a80*/  BSYNC B1 ;  /* 0x0000000000017941 */ /* 0x000fea0003800000 */
.L_x_33:
[----:B------:R-:W-:Y:S01]  /*2a90*/  ISETP.GE.AND P3, PT, R3, 0x9, PT ;  /* 0x000000090300780c */ /* 0x000fe20003f66270 */
[----:B------:R-:W-:Y:S01]  /*2aa0*/  @!P5 IMAD R73, R73, R19, R20 ;  /* 0x000000134949d224 */ /* 0x000fe200078e0214 */
[----:B------:R-:W-:Y:S01]  /*2ab0*/  IADD3.X R11, R15, R95, R21, P1, P4 ;  /* 0x0000005f0f0b7210 */ /* 0x000fe20000fe8415 */
[----:B------:R-:W-:Y:S01]  /*2ac0*/  BSSY B1, `(.L_x_35) ;  /* 0x000000c000017945 */ /* 0x000fe20003800000 */
[C---:B------:R-:W-:Y:S02]  /*2ad0*/  ISETP.LT.OR P3, PT, R12.reuse, 0x1, !P3 ;  /* 0x000000010c00780c */ /* 0x040fe40005f61670 */
[C---:B------:R-:W-:Y:S01]  /*2ae0*/  ISETP.GE.AND P1, PT, R12.reuse, 0x9, PT ;  /* 0x000000090c00780c */ /* 0x040fe20003f26270 */
[----:B------:R2:W-:Y:S01]  /*2af0*/  @!P5 STG.E.U8 desc[UR38][R4.64+0x1], R73 ;  /* 0x000001490400d986 */ /* 0x0005e2000c101126 */
[----:B------:R-:W-:Y:S02]  /*2b00*/  ISETP.GE.AND P0, PT, R12, 0xa, PT ;  /* 0x0000000a0c00780c */ /* 0x000fe40003f06270 */
[----:B------:R-:W-:-:S02]  /*2b10*/  ISETP.LT.OR P2, PT, R3, 0x9, !P2 ;  /* 0x000000090300780c */ /* 0x000fc40005741670 */
[C---:B------:R-:W-:Y:S02]  /*2b20*/  ISETP.LT.OR P5, PT, R3.reuse, 0x1, !P1 ;  /* 0x000000010300780c */ /* 0x040fe40004fa1670 */
[----:B------:R-:W-:-:S03]  /*2b30*/  ISETP.LT.OR P4, PT, R3, 0x1, !P0 ;  /* 0x000000010300780c */ /* 0x000fc60004781670 */
[----:B------:R-:W-:Y:S10]  /*2b40*/  @P3 BRA `(.L_x_36) ;  /* 0x00000000000c3947 */ /* 0x000ff40003800000 */
[----:B------:R-:W1:Y:S02]  /*2b50*/  LDG.E.U8 R87, desc[UR38][R10.64] ;  /* 0x000000260a577981 */ /* 0x000e64000c1e1100 */
[----:B-1----:R-:W-:-:S05]  /*2b60*/  PRMT R13, R87, 0x8880, RZ ;  /* 0x00008880570d7816 */ /* 0x002fca00000000ff */
[----:B------:R-:W-:-:S07]  /*2b70*/  IMAD R20, R13, R80, RZ ;  /* 0x000000500d147224 */ /* 0x000fce00078e02ff */
.L_x_36:
[----:B------:R-:W-:Y:S05]  /*2b80*/  BSYNC B1 ;  /* 0x0000000000017941 */ /* 0x000fea0003800000 */
.L_x_35:
[----:B-1----:R-:W-:Y:S01]  /*2b90*/  @!P3 IMAD R13, R74, R19, R20 ;  /* 0x000000134a0db224 */ /* 0x002fe200078e0214 */
[----:B------:R-:W-:Y:S04]  /*2ba0*/  BSSY B1, `(.L_x_37) ;  /* 0x0000006000017945 */ /* 0x000fe80003800000 */
[----:B------:R1:W-:Y:S01]  /*2bb0*/  @!P3 STG.E.U8 desc[UR38][R6.64], R13 ;  /* 0x0000000d0600b986 */ /* 0x0003e2000c101126 */
[----:B------:R-:W-:Y:S05]  /*2bc0*/  @P2 BRA `(.L_x_38) ;  /* 0x00000000000c2947 */ /* 0x000fea0003800000 */
[----:B------:R-:W1:Y:S02]  /*2bd0*/  LDG.E.U8 R87, desc[UR38][R10.64+0x1] ;  /* 0x000001260a577981 */ /* 0x000e64000c1e1100 */
[----:B-1----:R-:W-:-:S05]  /*2be0*/  PRMT R13, R87, 0x8880, RZ ;  /* 0x00008880570d7816 */ /* 0x002fca00000000ff */
[----:B------:R-:W-:-:S07]  /*2bf0*/  IMAD R20, R13, R80, RZ ;  /* 0x000000500d147224 */ /* 0x000fce00078e02ff */
.L_x_38:
[----:B------:R-:W-:Y:S05]  /*2c00*/  BSYNC B1 ;  /* 0x0000000000017941 */ /* 0x000fea0003800000 */
.L_x_37:
[----:B------:R-:W-:Y:S01]  /*2c10*/  @!P2 IMAD R75, R75, R19, R20 ;  /* 0x000000134b4ba224 */ /* 0x000fe200078e0214 */
[----:B------:R-:W-:Y:S04]  /*2c20*/  BSSY B1, `(.L_x_39) ;  /* 0x0000006000017945 */ /* 0x000fe80003800000 */
[----:B------:R3:W-:Y:S01]  /*2c30*/  @!P2 STG.E.U8 desc[UR38][R6.64+0x1], R75 ;  /* 0x0000014b0600a986 */ /* 0x0007e2000c101126 */
[----:B------:R-:W-:Y:S05]  /*2c40*/  @P5 BRA `(.L_x_40) ;  /* 0x00000000000c5947 */ /* 0x000fea0003800000 */
[----:B------:R-:W1:Y:S02]  /*2c50*/  LDG.E.U8 R87, desc[UR38][R8.64+0x8] ;  /* 0x0000082608577981 */ /* 0x000e64000c1e1100 */
[----:B-1----:R-:W-:-:S05]  /*2c60*/  PRMT R13, R87, 0x8880, RZ ;  /* 0x00008880570d7816 */ /* 0x002fca00000000ff */
[----:B------:R-:W-:-:S07]  /*2c70*/  IMAD R20, R13, R80, RZ ;  /* 0x000000500d147224 */ /* 0x000fce00078e02ff */
.L_x_40:
[----:B------:R-:W-:Y:S05]  /*2c80*/  BSYNC B1 ;  /* 0x0000000000017941 */ /* 0x000fea0003800000 */
.L_x_39:
[----:B-1----:R-:W-:Y:S01]  /*2c90*/  @!P5 IMAD R13, R76, R19, R20 ;  /* 0x000000134c0dd224 */ /* 0x002fe200078e0214 */
[----:B------:R-:W-:Y:S04]  /*2ca0*/  BSSY B1, `(.L_x_41) ;  /* 0x0000006000017945 */ /* 0x000fe80003800000 */
[----:B------:R1:W-:Y:S01]  /*2cb0*/  @!P5 STG.E.U8 desc[UR38][R4.64+0x8], R13 ;  /* 0x0000080d0400d986 */ /* 0x0003e2000c101126 */
[----:B------:R-:W-:Y:S05]  /*2cc0*/  @P4 BRA `(.L_x_42) ;  /* 0x00000000000c4947 */ /* 0x000fea0003800000 */
[----:B------:R-:W1:Y:S02]  /*2cd0*/  LDG.E.U8 R87, desc[UR38][R8.64+0x9] ;  /* 0x0000092608577981 */ /* 0x000e64000c1e1100 */
[----:B-1----:R-:W-:-:S05]  /*2ce0*/  PRMT R13, R87, 0x8880, RZ ;  /* 0x00008880570d7816 */ /* 0x002fca00000000ff */
[----:B------:R-:W-:-:S07]  /*2cf0*/  IMAD R20, R13, R80, RZ ;  /* 0x000000500d147224 */ /* 0x000fce00078e02ff */
.L_x_42:
[----:B------:R-:W-:Y:S05]  /*2d00*/  BSYNC B1 ;  /* 0x0000000000017941 */ /* 0x000fea0003800000 */
.L_x_41:
[----:B------:R-:W-:Y:S01]  /*2d10*/  ISETP.LT.OR P1, PT, R3, 0x9, !P1 ;  /* 0x000000090300780c */ /* 0x000fe20004f21670 */
[----:B------:R-:W-:Y:S01]  /*2d20*/  @!P4 IMAD R77, R77, R19, R20 ;  /* 0x000000134d4dc224 */ /* 0x000fe200078e0214 */
[C---:B------:R-:W-:Y:S01]  /*2d30*/  ISETP.GE.AND P3, PT, R12.reuse, 0x11, PT ;  /* 0x000000110c00780c */ /* 0x040fe20003f66270 */
[----:B------:R-:W-:Y:S01]  /*2d40*/  BSSY B1, `(.L_x_43) ;  /* 0x000000a000017945 */ /* 0x000fe20003800000 */
[----:B------:R-:W-:Y:S02]  /*2d50*/  ISETP.GE.AND P2, PT, R12, 0x12, PT ;  /* 0x000000120c00780c */ /* 0x000fe40003f46270 */
[----:B------:R4:W-:Y:S01]  /*2d60*/  @!P4 STG.E.U8 desc[UR38][R4.64+0x9], R77 ;  /* 0x0000094d0400c986 */ /* 0x0009e2000c101126 */
[C---:B------:R-:W-:Y:S02]  /*2d70*/  ISETP.LT.OR P0, PT, R3.reuse, 0x9, !P0 ;  /* 0x000000090300780c */ /* 0x040fe40004701670 */
[C---:B------:R-:W-:Y:S02]  /*2d80*/  ISETP.LT.OR P5, PT, R3.reuse, 0x1, !P3 ;  /* 0x000000010300780c */ /* 0x040fe40005fa1670 */
[----:B------:R-:W-:-:S02]  /*2d90*/  ISETP.LT.OR P4, PT, R3, 0x1, !P2 ;  /* 0x000000010300780c */ /* 0x000fc40005781670 */
[----:B------:R-:W-:Y:S11]  /*2da0*/  @P1 BRA `(.L_x_44) ;  /* 0x00000000000c1947 */ /* 0x000ff60003800000 */
[----:B------:R-:W1:Y:S02]  /*2db0*/  LDG.E.U8 R87, desc[UR38][R10.64+0x8] ;  /* 0x000008260a577981 */ /* 0x000e64000c1e1100 */
[----:B-1----:R-:W-:-:S05]  /*2dc0*/  PRMT R13, R87, 0x8880, RZ ;  /* 0x00008880570d7816 */ /* 0x002fca00000000ff */
[----:B------:R-:W-:-:S07]  /*2dd0*/  IMAD R20, R13, R80, RZ ;  /* 0x000000500d147224 */ /* 0x000fce00078e02ff */
.L_x_44:
[----:B------:R-:W-:Y:S05]  /*2de0*/  BSYNC B1 ;  /* 0x0000000000017941 */ /* 0x000fea0003800000 */
.L_x_43:
[----:B-1----:R-:W-:Y:S01]  /*2df0*/  @!P1 IMAD R13, R78, R19, R20 ;  /* 0x000000134e0d9224 */ /* 0x002fe200078e0214 */
[----:B------:R-:W-:Y:S04]  /*2e00*/  BSSY B1, `(.L_x_45) ;  /* 0x0000006000017945 */ /* 0x000fe80003800000 */
[----:B------:R1:W-:Y:S01]  /*2e10*/  @!P1 STG.E.U8 desc[UR38][R6.64+0x8], R13 ;  /* 0x0000080d06009986 */ /* 0x0003e2000c101126 */
[----:B------:R-:W-:Y:S05]  /*2e20*/  @P0 BRA `(.L_x_46) ;  /* 0x00000000000c0947 */ /* 0x000fea0003800000 */
[----:B------:R-:W1:Y:S02]  /*2e30*/  LDG.E.U8 R87, desc[UR38][R10.64+0x9] ;  /* 0x000009260a577981 */ /* 0x000e64000c1e1100 */
[----:B-1----:R-:W-:-:S05]  /*2e40*/  PRMT R13, R87, 0x8880, RZ ;  /* 0x00008880570d7816 */ /* 0x002fca00000000ff */
[----:B------:R-:W-:-:S07]  /*2e50*/  IMAD R20, R13, R80, RZ ;  /* 0x000000500d147224 */ /* 0x000fce00078e02ff */
.L_x_46:
[----:B------:R-:W-:Y:S05]  /*2e60*/  BSYNC B1 ;  /* 0x0000000000017941 */ /* 0x000fea0003800000 */
.L_x_45:
[----:B------:R-:W-:Y:S01]  /*2e70*/  @!P0 IMAD R79, R79, R19, R20 ;  /* 0x000000134f4f8224 */ /* 0x000fe200078e0214 */
[----:B------:R-:W-:Y:S04]  /*2e80*/  BSSY B1, `(.L_x_47) ;  /* 0x0000006000017945 */ /* 0x000fe80003800000 */
[----:B------:R0:W-:Y:S01]  /*2e90*/  @!P0 STG.E.U8 desc[UR38][R6.64+0x9], R79 ;  /* 0x0000094f06008986 */ /* 0x0001e2000c101126 */
[----:B------:R-:W-:Y:S05]  /*2ea0*/  @P5 BRA `(.L_x_48) ;  /* 0x00000000000c5947 */ /* 0x000fea0003800000 */
[----:B------:R-:W1:Y:S02]  /*2eb0*/  LDG.E.U8 R87, desc[UR38][R8.64+0x10] ;  /* 0x0000102608577981 */ /* 0x000e64000c1e1100 */
[----:B-1----:R-:W-:-:S05]  /*2ec0*/  PRMT R13, R87, 0x8880, RZ ;  /* 0x00008880570d7816 */ /* 0x002fca00000000ff */
[----:B------:R-:W-:-:S07]  /*2ed0*/  IMAD R20, R13, R80, RZ ;  /* 0x000000500d147224 */ /* 0x000fce00078e02ff */
.L_x_48:
[----:B------:R-:W-:Y:S05]  /*2ee0*/  BSYNC B1 ;  /* 0x0000000000017941 */ /* 0x000fea0003800000 */
.L_x_47:
[----:B-1----:R-:W-:Y:S01]  /*2ef0*/  @!P5 IMAD R13, R64, R19, R20 ;  /* 0x00000013400dd224 */ /* 0x002fe200078e0214 */
[----:B------:R-:W-:Y:S04]  /*2f00*/  BSSY B1, `(.L_x_49) ;  /* 0x0000006000017945 */ /* 0x000fe80003800000 */
[----:B------:R1:W-:Y:S01]  /*2f10*/  @!P5 STG.E.U8 desc[UR38][R4.64+0x10], R13 ;  /* 0x0000100d0400d986 */ /* 0x0003e2000c101126 */
[----:B------:R-:W-:Y:S05]  /*2f20*/  @P4 BRA `(.L_x_50) ;  /* 0x00000000000c4947 */ /* 0x000fea0003800000 */
[----:B------:R-:W1:Y:S02]  /*2f30*/  LDG.E.U8 R87, desc[UR38][R8.64+0x11] ;  /* 0x0000112608577981 */ /* 0x000e64000c1e1100 */
[----:B-1----:R-:W-:-:S05]  /*2f40*/  PRMT R13, R87, 0x8880, RZ ;  /* 0x00008880570d7816 */ /* 0x002fca00000000ff */
[----:B------:R-:W-:-:S07]  /*2f50*/  IMAD R20, R13, R80, RZ ;  /* 0x000000500d147224 */ /* 0x000fce00078e02ff */
.L_x_50:
[----:B------:R-:W-:Y:S05]  /*2f60*/  BSYNC B1 ;  /* 0x0000000000017941 */ /* 0x000fea0003800000 */
.L_x_49:
        /* <DEDUP_REMOVED lines=13> */
.L_x_52:
[----:B------:R-:W-:Y:S05]  /*3040*/  BSYNC B1 ;  /* 0x0000000000017941 */ /* 0x000fea0003800000 */
.L_x_51:
[----:B-1----:R-:W-:Y:S01]  /*3050*/  @!P3 IMAD R13, R66, R19, R20 ;  /* 0x00000013420db224 */ /* 0x002fe200078e0214 */
[----:B------:R-:W-:Y:S04]  /*3060*/  BSSY B1, `(.L_x_53) ;  /* 0x0000006000017945 */ /* 0x000fe80003800000 */
[----:B------:R1:W-:Y:S01]  /*3070*/  @!P3 STG.E.U8 desc[UR38][R6.64+0x10], R13 ;  /* 0x0000100d0600b986 */ /* 0x0003e2000c101126 */
[----:B------:R-:W-:Y:S05]  /*3080*/  @P2 BRA `(.L_x_54) ;  /* 0x00000000000c2947 */ /* 0x000fea0003800000 */
[----:B------:R-:W1:Y:S02]  /*3090*/  LDG.E.U8 R87, desc[UR38][R10.64+0x11] ;  /* 0x000011260a577981 */ /* 0x000e64000c1e1100 */
[----:B-1----:R-:W-:-:S05]  /*30a0*/  PRMT R13, R87, 0x8880, RZ ;  /* 0x00008880570d7816 */ /* 0x002fca00000000ff */
[----:B------:R-:W-:-:S07]  /*30b0*/  IMAD R20, R13, R80, RZ ;  /* 0x000000500d147224 */ /* 0x000fce00078e02ff */
.L_x_54:
[----:B------:R-:W-:Y:S05]  /*30c0*/  BSYNC B1 ;  /* 0x0000000000017941 */ /* 0x000fea0003800000 */
.L_x_53:
[----:B------:R-:W-:Y:S01]  /*30d0*/  @!P2 IMAD R67, R67, R19, R20 ;  /* 0x000000134343a224 */ /* 0x000fe200078e0214 */
[----:B------:R-:W-:Y:S04]  /*30e0*/  BSSY B1, `(.L_x_55) ;  /* 0x0000006000017945 */ /* 0x000fe80003800000 */
[----:B------:R0:W-:Y:S01]  /*30f0*/  @!P2 STG.E.U8 desc[UR38][R6.64+0x11], R67 ;  /* 0x000011430600a986 */ /* 0x0001e2000c101126 */
[----:B------:R-:W-:Y:S05]  /*3100*/  @P5 BRA `(.L_x_56) ;  /* 0x00000000000c5947 */ /* 0x000fea0003800000 */
[----:B------:R-:W1:Y:S02]  /*3110*/  LDG.E.U8 R87, desc[UR38][R8.64+0x18] ;  /* 0x0000182608577981 */ /* 0x000e64000c1e1100 */
[----:B-1----:R-:W-:-:S05]  /*3120*/  PRMT R13, R87, 0x8880, RZ ;  /* 0x00008880570d7816 */ /* 0x002fca00000000ff */
[----:B------:R-:W-:-:S07]  /*3130*/  IMAD R20, R13, R80, RZ ;  /* 0x000000500d147224 */ /* 0x000fce00078e02ff */
.L_x_56:
[----:B------:R-:W-:Y:S05]  /*3140*/  BSYNC B1 ;  /* 0x0000000000017941 */ /* 0x000fea0003800000 */
.L_x_55:
[----:B-1----:R-:W-:Y:S01]  /*3150*/  @!P5 IMAD R13, R68, R19, R20 ;  /* 0x00000013440dd224 */ /* 0x002fe200078e0214 */
[----:B------:R-:W-:Y:S04]  /*3160*/  BSSY B1, `(.L_x_57) ;  /* 0x0000006000017945 */ /* 0x000fe80003800000 */
[----:B------:R1:W-:Y:S01]  /*3170*/  @!P5 STG.E.U8 desc[UR38][R4.64+0x18], R13 ;  /* 0x0000180d0400d986 */ /* 0x0003e2000c101126 */
[----:B------:R-:W-:Y:S05]  /*3180*/  @P4 BRA `(.L_x_58) ;  /* 0x00000000000c4947 */ /* 0x000fea0003800000 */
[----:B------:R-:W1:Y:S02]  /*3190*/  LDG.E.U8 R87, desc[UR38][R8.64+0x19] ;  /* 0x0000192608577981 */ /* 0x000e64000c1e1100 */
[----:B-1----:R-:W-:-:S05]  /*31a0*/  PRMT R13, R87, 0x8880, RZ ;  /* 0x00008880570d7816 */ /* 0x002fca00000000ff */
[----:B------:R-:W-:-:S07]  /*31b0*/  IMAD R20, R13, R80, RZ ;  /* 0x000000500d147224 */ /* 0x000fce00078e02ff */
.L_x_58:
[----:B------:R-:W-:Y:S05]  /*31c0*/  BSYNC B1 ;  /* 0x0000000000017941 */ /* 0x000fea0003800000 */
.L_x_57:
        /* <DEDUP_REMOVED lines=13> */
.L_x_60:
[----:B------:R-:W-:Y:S05]  /*32a0*/  BSYNC B1 ;  /* 0x0000000000017941 */ /* 0x000fea0003800000 */
.L_x_59:
[----:B-1----:R-:W-:Y:S01]  /*32b0*/  @!P1 IMAD R13, R70, R19, R20 ;  /* 0x00000013460d9224 */ /* 0x002fe200078e0214 */
[----:B------:R-:W-:Y:S04]  /*32c0*/  BSSY B1, `(.L_x_61) ;  /* 0x0000006000017945 */ /* 0x000fe80003800000 */
[----:B------:R1:W-:Y:S01]  /*32d0*/  @!P1 STG.E.U8 desc[UR38][R6.64+0x18], R13 ;  /* 0x0000180d06009986 */ /* 0x0003e2000c101126 */
[----:B------:R-:W-:Y:S05]  /*32e0*/  @P0 BRA `(.L_x_62) ;  /* 0x00000000000c0947 */ /* 0x000fea0003800000 */
[----:B------:R-:W1:Y:S02]  /*32f0*/  LDG.E.U8 R87, desc[UR38][R10.64+0x19] ;  /* 0x000019260a577981 */ /* 0x000e64000c1e1100 */
[----:B-1----:R-:W-:-:S05]  /*3300*/  PRMT R13, R87, 0x8880, RZ ;  /* 0x00008880570d7816 */ /* 0x002fca00000000ff */
[----:B------:R-:W-:-:S07]  /*3310*/  IMAD R20, R13, R80, RZ ;  /* 0x000000500d147224 */ /* 0x000fce00078e02ff */
.L_x_62:
[----:B------:R-:W-:Y:S05]  /*3320*/  BSYNC B1 ;  /* 0x0000000000017941 */ /* 0x000fea0003800000 */
.L_x_61:
[----:B------:R-:W-:Y:S01]  /*3330*/  @!P0 IMAD R71, R71, R19, R20 ;  /* 0x0000001347478224 */ /* 0x000fe200078e0214 */
[----:B------:R-:W-:Y:S04]  /*3340*/  BSSY B1, `(.L_x_63) ;  /* 0x0000006000017945 */ /* 0x000fe80003800000 */
[----:B------:R0:W-:Y:S01]  /*3350*/  @!P0 STG.E.U8 desc[UR38][R6.64+0x19], R71 ;  /* 0x0000194706008986 */ /* 0x0001e2000c101126 */
[----:B------:R-:W-:Y:S05]  /*3360*/  @P5 BRA `(.L_x_64) ;  /* 0x00000000000c5947 */ /* 0x000fea0003800000 */
[----:B------:R-:W1:Y:S02]  /*3370*/  LDG.E.U8 R87, desc[UR38][R8.64+0x20] ;  /* 0x0000202608577981 */ /* 0x000e64000c1e1100 */
[----:B-1----:R-:W-:-:S05]  /*3380*/  PRMT R13, R87, 0x8880, RZ ;  /* 0x00008880570d7816 */ /* 0x002fca00000000ff */
[----:B------:R-:W-:-:S07]  /*3390*/  IMAD R20, R13, R80, RZ ;  /* 0x000000500d147224 */ /* 0x000fce00078e02ff */
.L_x_64:
[----:B------:R-:W-:Y:S05]  /*33a0*/  BSYNC B1 ;  /* 0x0000000000017941 */ /* 0x000fea0003800000 */
.L_x_63:
[----:B-1----:R-:W-:Y:S01]  /*33b0*/  @!P5 IMAD R13, R56, R19, R20 ;  /* 0x00000013380dd224 */ /* 0x002fe200078e0214 */
[----:B------:R-:W-:Y:S04]  /*33c0*/  BSSY B1, `(.L_x_65) ;  /* 0x0000006000017945 */ /* 0x000fe80003800000 */
[----:B------:R1:W-:Y:S01]  /*33d0*/  @!P5 STG.E.U8 desc[UR38][R4.64+0x20], R13 ;  /* 0x0000200d0400d986 */ /* 0x0003e2000c101126 */
[----:B------:R-:W-:Y:S05]  /*33e0*/  @P4 BRA `(.L_x_66) ;  /* 0x00000000000c4947 */ /* 0x000fea0003800000 */
[----:B------:R-:W1:Y:S02]  /*33f0*/  LDG.E.U8 R87, desc[UR38][R8.64+0x21] ;  /* 0x0000212608577981 */ /* 0x000e64000c1e1100 */
[----:B-1----:R-:W-:-:S05]  /*3400*/  PRMT R13, R87, 0x8880, RZ ;  /* 0x00008880570d7816 */ /* 0x002fca00000000ff */
[----:B------:R-:W-:-:S07]  /*3410*/  IMAD R20, R13, R80, RZ ;  /* 0x000000500d147224 */ /* 0x000fce00078e02ff */
.L_x_66:
[----:B------:R-:W-:Y:S05]  /*3420*/  BSYNC B1 ;  /* 0x0000000000017941 */ /* 0x000fea0003800000 */
.L_x_65:
        /* <DEDUP_REMOVED lines=13> */
.L_x_68:
[----:B------:R-:W-:Y:S05]  /*3500*/  BSYNC B1 ;  /* 0x0000000000017941 */ /* 0x000fea0003800000 */
.L_x_67:
[----:B-1----:R-:W-:Y:S01]  /*3510*/  @!P3 IMAD R13, R58, R19, R20 ;  /* 0x000000133a0db224 */ /* 0x002fe200078e0214 */
[----:B------:R-:W-:Y:S04]  /*3520*/  BSSY B1, `(.L_x_69) ;  /* 0x0000006000017945 */ /* 0x000fe80003800000 */
[----:B------:R1:W-:Y:S01]  /*3530*/  @!P3 STG.E.U8 desc[UR38][R6.64+0x20], R13 ;  /* 0x0000200d0600b986 */ /* 0x0003e2000c101126 */
[----:B------:R-:W-:Y:S05]  /*3540*/  @P2 BRA `(.L_x_70) ;  /* 0x00000000000c2947 */ /* 0x000fea0003800000 */
[----:B------:R-:W1:Y:S02]  /*3550*/  LDG.E.U8 R87, desc[UR38][R10.64+0x21] ;  /* 0x000021260a577981 */ /* 0x000e64000c1e1100 */
[----:B-1----:R-:W-:-:S05]  /*3560*/  PRMT R13, R87, 0x8880, RZ ;  /* 0x00008880570d7816 */ /* 0x002fca00000000ff */
[----:B------:R-:W-:-:S07]  /*3570*/  IMAD R20, R13, R80, RZ ;  /* 0x000000500d147224 */ /* 0x000fce00078e02ff */
.L_x_70:
[----:B------:R-:W-:Y:S05]  /*3580*/  BSYNC B1 ;  /* 0x0000000000017941 */ /* 0x000fea0003800000 */
.L_x_69:
[----:B------:R-:W-:Y:S01]  /*3590*/  @!P2 IMAD R59, R59, R19, R20 ;  /* 0x000000133b3ba224 */ /* 0x000fe200078e0214 */
[----:B------:R-:W-:Y:S04]  /*35a0*/  BSSY B1, `(.L_x_71) ;  /* 0x0000006000017945 */ /* 0x000fe80003800000 */
[----:B------:R0:W-:Y:S01]  /*35b0*/  @!P2 STG.E.U8 desc[UR38][R6.64+0x21], R59 ;  /* 0x0000213b0600a986 */ /* 0x0001e2000c101126 */
[----:B------:R-:W-:Y:S05]  /*35c0*/  @P5 BRA `(.L_x_72) ;  /* 0x00000000000c5947 */ /* 0x000fea0003800000 */
[----:B------:R-:W1:Y:S02]  /*35d0*/  LDG.E.U8 R87, desc[UR38][R8.64+0x28] ;  /* 0x0000282608577981 */ /* 0x000e64000c1e1100 */
[----:B-1----:R-:W-:-:S05]  /*35e0*/  PRMT R13, R87, 0x8880, RZ ;  /* 0x00008880570d7816 */ /* 0x002fca00000000ff */
[----:B------:R-:W-:-:S07]  /*35f0*/  IMAD R20, R13, R80, RZ ;  /* 0x000000500d147224 */ /* 0x000fce00078e02ff */
.L_x_72:
[----:B------:R-:W-:Y:S05]  /*3600*/  BSYNC B1 ;  /* 0x0000000000017941 */ /* 0x000fea0003800000 */
.L_x_71:
[----:B-1----:R-:W-:Y:S01]  /*3610*/  @!P5 IMAD R13, R60, R19, R20 ;  /* 0x000000133c0dd224 */ /* 0x002fe200078e0214 */
[----:B------:R-:W-:Y:S04]  /*3620*/  BSSY B1, `(.L_x_73) ;  /* 0x0000006000017945 */ /* 0x000fe80003800000 */
[----:B------:R1:W-:Y:S01]  /*3630*/  @!P5 STG.E.U8 desc[UR38][R4.64+0x28], R13 ;  /* 0x0000280d0400d986 */ /* 0x0003e2000c101126 */
[----:B------:R-:W-:Y:S05]  /*3640*/  @P4 BRA `(.L_x_74) ;  /* 0x00000000000c4947 */ /* 0x000fea0003800000 */
[----:B------:R-:W1:Y:S02]  /*3650*/  LDG.E.U8 R87, desc[UR38][R8.64+0x29] ;  /* 0x0000292608577981 */ /* 0x000e64000c1e1100 */
[----:B-1----:R-:W-:-:S05]  /*3660*/  PRMT R13, R87, 0x8880, RZ ;  /* 0x00008880570d7816 */ /* 0x002fca00000000ff */
[----:B------:R-:W-:-:S07]  /*3670*/  IMAD R20, R13, R80, RZ ;  /* 0x000000500d147224 */ /* 0x000fce00078e02ff */
.L_x_74:
[----:B------:R-:W-:Y:S05]  /*3680*/  BSYNC B1 ;  /* 0x0000000000017941 */ /* 0x000fea0003800000 */
.L_x_73:
        /* <DEDUP_REMOVED lines=13> */
.L_x_76:
[----:B------:R-:W-:Y:S05]  /*3760*/  BSYNC B1 ;  /* 0x0000000000017941 */ /* 0x000fea0003800000 */
.L_x_75:
[----:B-1----:R-:W-:Y:S01]  /*3770*/  @!P1 IMAD R13, R62, R19, R20 ;  /* 0x000000133e0d9224 */ /* 0x002fe200078e0214 */
[----:B------:R-:W-:Y:S04]  /*3780*/  BSSY B1, `(.L_x_77) ;  /* 0x0000006000017945 */ /* 0x000fe80003800000 */
[----:B------:R1:W-:Y:S01]  /*3790*/  @!P1 STG.E.U8 desc[UR38][R6.64+0x28], R13 ;  /* 0x0000280d06009986 */ /* 0x0003e2000c101126 */
[----:B------:R-:W-:Y:S05]  /*37a0*/  @P0 BRA `(.L_x_78) ;  /* 0x00000000000c0947 */ /* 0x000fea0003800000 */
[----:B------:R-:W1:Y:S02]  /*37b0*/  LDG.E.U8 R87, desc[UR38][R10.64+0x29] ;  /* 0x000029260a577981 */ /* 0x000e64000c1e1100 */
[----:B-1----:R-:W-:-:S05]  /*37c0*/  PRMT R13, R87, 0x8880, RZ ;  /* 0x00008880570d7816 */ /* 0x002fca00000000ff */
[----:B------:R-:W-:-:S07]  /*37d0*/  IMAD R20, R13, R80, RZ ;  /* 0x000000500d147224 */ /* 0x000fce00078e02ff */
.L_x_78:
[----:B------:R-:W-:Y:S05]  /*37e0*/  BSYNC B1 ;  /* 0x0000000000017941 */ /* 0x000fea0003800000 */
.L_x_77:
[----:B------:R-:W-:Y:S01]  /*37f0*/  @!P0 IMAD R63, R63, R19, R20 ;  /* 0x000000133f3f8224 */ /* 0x000fe200078e0214 */
[----:B------:R-:W-:Y:S04]  /*3800*/  BSSY B1, `(.L_x_79) ;  /* 0x0000006000017945 */ /* 0x000fe80003800000 */
[----:B------:R0:W-:Y:S01]  /*3810*/  @!P0 STG.E.U8 desc[UR38][R6.64+0x29], R63 ;  /* 0x0000293f06008986 */ /* 0x0001e2000c101126 */
[----:B------:R-:W-:Y:S05]  /*3820*/  @P5 BRA `(.L_x_80) ;  /* 0x00000000000c5947 */ /* 0x000fea0003800000 */
[----:B------:R-:W1:Y:S02]  /*3830*/  LDG.E.U8 R87, desc[UR38][R8.64+0x30] ;  /* 0x0000302608577981 */ /* 0x000e64000c1e1100 */
[----:B-1----:R-:W-:-:S05]  /*3840*/  PRMT R13, R87, 0x8880, RZ ;  /* 0x00008880570d7816 */ /* 0x002fca00000000ff */
[----:B------:R-:W-:-:S07]  /*3850*/  IMAD R20, R13, R80, RZ ;  /* 0x000000500d147224 */ /* 0x000fce00078e02ff */
.L_x_80:
[----:B------:R-:W-:Y:S05]  /*3860*/  BSYNC B1 ;  /* 0x0000000000017941 */ /* 0x000fea0003800000 */
.L_x_79:
[----:B-1----:R-:W-:Y:S01]  /*3870*/  @!P5 IMAD R13, R48, R19, R20 ;  /* 0x00000013300dd224 */ /* 0x002fe200078e0214 */
[----:B------:R-:W-:Y:S04]  /*3880*/  BSSY B1, `(.L_x_81) ;  /* 0x0000006000017945 */ /* 0x000fe80003800000 */
[----:B------:R1:W-:Y:S01]  /*3890*/  @!P5 STG.E.U8 desc[UR38][R4.64+0x30], R13 ;  /* 0x0000300d0400d986 */ /* 0x0003e2000c101126 */
[----:B------:R-:W-:Y:S05]  /*38a0*/  @P4 BRA `(.L_x_82) ;  /* 0x00000000000c4947 */ /* 0x000fea0003800000 */
[----:B------:R-:W1:Y:S02]  /*38b0*/  LDG.E.U8 R87, desc[UR38][R8.64+0x31] ;  /* 0x0000312608577981 */ /* 0x000e64000c1e1100 */
[----:B-1----:R-:W-:-:S05]  /*38c0*/  PRMT R13, R87, 0x8880, RZ ;  /* 0x00008880570d7816 */ /* 0x002fca00000000ff */
[----:B------:R-:W-:-:S07]  /*38d0*/  IMAD R20, R13, R80, RZ ;  /* 0x000000500d147224 */ /* 0x000fce00078e02ff */
.L_x_82:
[----:B------:R-:W-:Y:S05]  /*38e0*/  BSYNC B1 ;  /* 0x0000000000017941 */ /* 0x000fea0003800000 */
.L_x_81:
        /* <DEDUP_REMOVED lines=13> */
.L_x_84:
[----:B------:R-:W-:Y:S05]  /*39c0*/  BSYNC B1 ;  /* 0x0000000000017941 */ /* 0x000fea0003800000 */
.L_x_83:
[----:B-1----:R-:W-:Y:S01]  /*39d0*/  @!P3 IMAD R13, R50, R19, R20 ;  /* 0x00000013320db224 */ /* 0x002fe200078e0214 */
[----:B------:R-:W-:Y:S04]  /*39e0*/  BSSY B1, `(.L_x_85) ;  /* 0x0000006000017945 */ /* 0x000fe80003800000 */
[----:B------:R1:W-:Y:S01]  /*39f0*/  @!P3 STG.E.U8 desc[UR38][R6.64+0x30], R13 ;  /* 0x0000300d0600b986 */ /* 0x0003e2000c101126 */
[----:B------:R-:W-:Y:S05]  /*3a00*/  @P2 BRA `(.L_x_86) ;  /* 0x00000000000c2947 */ /* 0x000fea0003800000 */
[----:B------:R-:W1:Y:S02]  /*3a10*/  LDG.E.U8 R87, desc[UR38][R10.64+0x31] ;  /* 0x000031260a577981 */ /* 0x000e64000c1e1100 */
[----:B-1----:R-:W-:-:S05]  /*3a20*/  PRMT R13, R87, 0x8880, RZ ;  /* 0x00008880570d7816 */ /* 0x002fca00000000ff */
[----:B------:R-:W-:-:S07]  /*3a30*/  IMAD R20, R13, R80, RZ ;  /* 0x000000500d147224 */ /* 0x000fce00078e02ff */
.L_x_86:
[----:B------:R-:W-:Y:S05]  /*3a40*/  BSYNC B1 ;  /* 0x0000000000017941 */ /* 0x000fea0003800000 */
.L_x_85:
[----:B------:R-:W-:Y:S01]  /*3a50*/  @!P2 IMAD R51, R51, R19, R20 ;  /* 0x000000133333a224 */ /* 0x000fe200078e0214 */
[----:B------:R-:W-:Y:S04]  /*3a60*/  BSSY B1, `(.L_x_87) ;  /* 0x0000006000017945 */ /* 0x000fe80003800000 */
[----:B------:R0:W-:Y:S01]  /*3a70*/  @!P2 STG.E.U8 desc[UR38][R6.64+0x31], R51 ;  /* 0x000031330600a986 */ /* 0x0001e2000c101126 */
[----:B------:R-:W-:Y:S05]  /*3a80*/  @P5 BRA `(.L_x_88) ;  /* 0x00000000000c5947 */ /* 0x000fea0003800000 */
[----:B------:R-:W1:Y:S02]  /*3a90*/  LDG.E.U8 R87, desc[UR38][R8.64+0x38] ;  /* 0x0000382608577981 */ /* 0x000e64000c1e1100 */
[----:B-1----:R-:W-:-:S05]  /*3aa0*/  PRMT R13, R87, 0x8880, RZ ;  /* 0x00008880570d7816 */ /* 0x002fca00000000ff */
[----:B------:R-:W-:-:S07]  /*3ab0*/  IMAD R20, R13, R80, RZ ;  /* 0x000000500d147224 */ /* 0x000fce00078e02ff */
.L_x_88:
[----:B------:R-:W-:Y:S05]  /*3ac0*/  BSYNC B1 ;  /* 0x0000000000017941 */ /* 0x000fea0003800000 */
.L_x_87:
[----:B-1----:R-:W-:Y:S01]  /*3ad0*/  @!P5 IMAD R13, R52, R19, R20 ;  /* 0x00000013340dd224 */ /* 0x002fe200078e0214 */
[----:B------:R-:W-:Y:S04]  /*3ae0*/  BSSY B1, `(.L_x_89) ;  /* 0x0000006000017945 */ /* 0x000fe80003800000 */
[----:B------:R1:W-:Y:S01]  /*3af0*/  @!P5 STG.E.U8 desc[UR38][R4.64+0x38], R13 ;  /* 0x0000380d0400d986 */ /* 0x0003e2000c101126 */
[----:B------:R-:W-:Y:S05]  /*3b00*/  @P4 BRA `(.L_x_90) ;  /* 0x00000000000c4947 */ /* 0x000fea0003800000 */
[----:B------:R-:W1:Y:S02]  /*3b10*/  LDG.E.U8 R87, desc[UR38][R8.64+0x39] ;  /* 0x0000392608577981 */ /* 0x000e64000c1e1100 */
[----:B-1----:R-:W-:-:S05]  /*3b20*/  PRMT R13, R87, 0x8880, RZ ;  /* 0x00008880570d7816 */ /* 0x002fca00000000ff */
[----:B------:R-:W-:-:S07]  /*3b30*/  IMAD R20, R13, R80, RZ ;  /* 0x000000500d147224 */ /* 0x000fce00078e02ff */
.L_x_90:
[----:B------:R-:W-:Y:S05]  /*3b40*/  BSYNC B1 ;  /* 0x0000000000017941 */ /* 0x000fea0003800000 */
.L_x_89:
        /* <DEDUP_REMOVED lines=13> */
.L_x_92:
[----:B------:R-:W-:Y:S05]  /*3c20*/  BSYNC B1 ;  /* 0x0000000000017941 */ /* 0x000fea0003800000 */
.L_x_91:
[----:B-1----:R-:W-:Y:S01]  /*3c30*/  @!P1 IMAD R13, R54, R19, R20 ;  /* 0x00000013360d9224 */ /* 0x002fe200078e0214 */
[----:B------:R-:W-:Y:S04]  /*3c40*/  BSSY B1, `(.L_x_93) ;  /* 0x0000006000017945 */ /* 0x000fe80003800000 */
[----:B------:R1:W-:Y:S01]  /*3c50*/  @!P1 STG.E.U8 desc[UR38][R6.64+0x38], R13 ;  /* 0x0000380d06009986 */ /* 0x0003e2000c101126 */
[----:B------:R-:W-:Y:S05]  /*3c60*/  @P0 BRA `(.L_x_94) ;  /* 0x00000000000c0947 */ /* 0x000fea0003800000 */
[----:B------:R-:W1:Y:S02]  /*3c70*/  LDG.E.U8 R87, desc[UR38][R10.64+0x39] ;  /* 0x000039260a577981 */ /* 0x000e64000c1e1100 */
[----:B-1----:R-:W-:-:S05]  /*3c80*/  PRMT R13, R87, 0x8880, RZ ;  /* 0x00008880570d7816 */ /* 0x002fca00000000ff */
[----:B------:R-:W-:-:S07]  /*3c90*/  IMAD R20, R13, R80, RZ ;  /* 0x000000500d147224 */ /* 0x000fce00078e02ff */
.L_x_94:
[----:B------:R-:W-:Y:S05]  /*3ca0*/  BSYNC B1 ;  /* 0x0000000000017941 */ /* 0x000fea0003800000 */
.L_x_93:
[----:B------:R-:W-:Y:S01]  /*3cb0*/  @!P0 IMAD R55, R55, R19, R20 ;  /* 0x0000001337378224 */ /* 0x000fe200078e0214 */
[----:B------:R-:W-:Y:S04]  /*3cc0*/  BSSY B1, `(.L_x_95) ;  /* 0x0000006000017945 */ /* 0x000fe80003800000 */
[----:B------:R0:W-:Y:S01]  /*3cd0*/  @!P0 STG.E.U8 desc[UR38][R6.64+0x39], R55 ;  /* 0x0000393706008986 */ /* 0x0001e2000c101126 */
[----:B------:R-:W-:Y:S05]  /*3ce0*/  @P5 BRA `(.L_x_96) ;  /* 0x00000000000c5947 */ /* 0x000fea0003800000 */
[----:B------:R-:W1:Y:S02]  /*3cf0*/  LDG.E.U8 R87, desc[UR38][R8.64+0x40] ;  /* 0x0000402608577981 */ /* 0x000e64000c1e1100 */
[----:B-1----:R-:W-:-:S05]  /*3d00*/  PRMT R13, R87, 0x8880, RZ ;  /* 0x00008880570d7816 */ /* 0x002fca00000000ff */
[----:B------:R-:W-:-:S07]  /*3d10*/  IMAD R20, R13, R80, RZ ;  /* 0x000000500d147224 */ /* 0x000fce00078e02ff */
.L_x_96:
[----:B------:R-:W-:Y:S05]  /*3d20*/  BSYNC B1 ;  /* 0x0000000000017941 */ /* 0x000fea0003800000 */
.L_x_95:
[----:B-1----:R-:W-:Y:S01]  /*3d30*/  @!P5 IMAD R13, R40, R19, R20 ;  /* 0x00000013280dd224 */ /* 0x002fe200078e0214 */
[----:B------:R-:W-:Y:S04]  /*3d40*/  BSSY B1, `(.L_x_97) ;  /* 0x0000006000017945 */ /* 0x000fe80003800000 */
[----:B------:R1:W-:Y:S01]  /*3d50*/  @!P5 STG.E.U8 desc[UR38][R4.64+0x40], R13 ;  /* 0x0000400d0400d986 */ /* 0x0003e2000c101126 */
[----:B------:R-:W-:Y:S05]  /*3d60*/  @P4 BRA `(.L_x_98) ;  /* 0x00000000000c4947 */ /* 0x000fea0003800000 */
[----:B------:R-:W1:Y:S02]  /*3d70*/  LDG.E.U8 R87, desc[UR38][R8.64+0x41] ;  /* 0x0000412608577981 */ /* 0x000e64000c1e1100 */
[----:B-1----:R-:W-:-:S05]  /*3d80*/  PRMT R13, R87, 0x8880, RZ ;  /* 0x00008880570d7816 */ /* 0x002fca00000000ff */
[----:B------:R-:W-:-:S07]  /*3d90*/  IMAD R20, R13, R80, RZ ;  /* 0x000000500d147224 */ /* 0x000fce00078e02ff */
.L_x_98:
[----:B------:R-:W-:Y:S05]  /*3da0*/  BSYNC B1 ;  /* 0x0000000000017941 */ /* 0x000fea0003800000 */
.L_x_97:
        /* <DEDUP_REMOVED lines=13> */
.L_x_100:
[----:B------:R-:W-:Y:S05]  /*3e80*/  BSYNC B1 ;  /* 0x0000000000017941 */ /* 0x000fea0003800000 */
.L_x_99:
[----:B-1----:R-:W-:Y:S01]  /*3e90*/  @!P3 IMAD R13, R42, R19, R20 ;  /* 0x000000132a0db224 */ /* 0x002fe200078e0214 */
[----:B------:R-:W-:Y:S04]  /*3ea0*/  BSSY B1, `(.L_x_101) ;  /* 0x0000006000017945 */ /* 0x000fe80003800000 */
[----:B------:R1:W-:Y:S01]  /*3eb0*/  @!P3 STG.E.U8 desc[UR38][R6.64+0x40], R13 ;  /* 0x0000400d0600b986 */ /* 0x0003e2000c101126 */
[----:B------:R-:W-:Y:S05]  /*3ec0*/  @P2 BRA `(.L_x_102) ;  /* 0x00000000000c2947 */ /* 0x000fea0003800000 */
[----:B------:R-:W1:Y:S02]  /*3ed0*/  LDG.E.U8 R87, desc[UR38][R10.64+0x41] ;  /* 0x000041260a577981 */ /* 0x000e64000c1e1100 */
[----:B-1----:R-:W-:-:S05]  /*3ee0*/  PRMT R13, R87, 0x8880, RZ ;  /* 0x00008880570d7816 */ /* 0x002fca00000000ff */
[----:B------:R-:W-:-:S07]  /*3ef0*/  IMAD R20, R13, R80, RZ ;  /* 0x000000500d147224 */ /* 0x000fce00078e02ff */
.L_x_102:
[----:B------:R-:W-:Y:S05]  /*3f00*/  BSYNC B1 ;  /* 0x0000000000017941 */ /* 0x000fea0003800000 */
.L_x_101:
[----:B------:R-:W-:Y:S01]  /*3f10*/  @!P2 IMAD R43, R43, R19, R20 ;  /* 0x000000132b2ba224 */ /* 0x000fe200078e0214 */
[----:B------:R-:W-:Y:S04]  /*3f20*/  BSSY B1, `(.L_x_103) ;  /* 0x0000006000017945 */ /* 0x000fe80003800000 */
[----:B------:R0:W-:Y:S01]  /*3f30*/  @!P2 STG.E.U8 desc[UR38][R6.64+0x41], R43 ;  /* 0x0000412b0600a986 */ /* 0x0001e2000c101126 */
[----:B------:R-:W-:Y:S05]  /*3f40*/  @P5 BRA `(.L_x_104) ;  /* 0x00000000000c5947 */ /* 0x000fea0003800000 */
[----:B------:R-:W1:Y:S02]  /*3f50*/  LDG.E.U8 R87, desc[UR38][R8.64+0x48] ;  /* 0x0000482608577981 */ /* 0x000e64000c1e1100 */
[----:B-1----:R-:W-:-:S05]  /*3f60*/  PRMT R13, R87, 0x8880, RZ ;  /* 0x00008880570d7816 */ /* 0x002fca00000000ff */
[----:B------:R-:W-:-:S07]  /*3f70*/  IMAD R20, R13, R80, RZ ;  /* 0x000000500d147224 */ /* 0x000fce00078e02ff */
.L_x_104:
[----:B------:R-:W-:Y:S05]  /*3f80*/  BSYNC B1 ;  /* 0x0000000000017941 */ /* 0x000fea0003800000 */
.L_x_103:
[----:B-1----:R-:W-:Y:S01]  /*3f90*/  @!P5 IMAD R13, R44, R19, R20 ;  /* 0x000000132c0dd224 */ /* 0x002fe200078e0214 */
[----:B------:R-:W-:Y:S04]  /*3fa0*/  BSSY B1, `(.L_x_105) ;  /* 0x0000006000017945 */ /* 0x000fe80003800000 */
[----:B------:R1:W-:Y:S01]  /*3fb0*/  @!P5 STG.E.U8 desc[UR38][R4.64+0x48], R13 ;  /* 0x0000480d0400d986 */ /* 0x0003e2000c101126 */
[----:B------:R-:W-:Y:S05]  /*3fc0*/  @P4 BRA `(.L_x_106) ;  /* 0x00000000000c4947 */ /* 0x000fea0003800000 */
[----:B------:R-:W1:Y:S02]  /*3fd0*/  LDG.E.U8 R87, desc[UR38][R8.64+0x49] ;  /* 0x0000492608577981 */ /* 0x000e64000c1e1100 */
[----:B-1----:R-:W-:-:S05]  /*3fe0*/  PRMT R13, R87, 0x8880, RZ ;  /* 0x00008880570d7816 */ /* 0x002fca00000000ff */
[----:B------:R-:W-:-:S07]  /*3ff0*/  IMAD R20, R13, R80, RZ ;  /* 0x000000500d147224 */ /* 0x000fce00078e02ff */
.L_x_106:
[----:B------:R-:W-:Y:S05]  /*4000*/  BSYNC B1 ;  /* 0x0000000000017941 */ /* 0x000fea0003800000 */
.L_x_105:
        /* <DEDUP_REMOVED lines=13> */
.L_x_108:
[----:B------:R-:W-:Y:S05]  /*40e0*/  BSYNC B1 ;  /* 0x0000000000017941 */ /* 0x000fea0003800000 */
.L_x_107:
[----:B-1----:R-:W-:Y:S01]  /*40f0*/  @!P1 IMAD R13, R46, R19, R20 ;  /* 0x000000132e0d9224 */ /* 0x002fe200078e0214 */
[----:B------:R-:W-:Y:S04]  /*4100*/  BSSY B1, `(.L_x_109) ;  /* 0x0000006000017945 */ /* 0x000fe80003800000 */
[----:B------:R1:W-:Y:S01]  /*4110*/  @!P1 STG.E.U8 desc[UR38][R6.64+0x48], R13 ;  /* 0x0000480d06009986 */ /* 0x0003e2000c101126 */
[----:B------:R-:W-:Y:S05]  /*4120*/  @P4 BRA `(.L_x_110) ;  /* 0x00000000000c4947 */ /* 0x000fea0003800000 */
[----:B------:R-:W1:Y:S02]  /*4130*/  LDG.E.U8 R87, desc[UR38][R10.64+0x49] ;  /* 0x000049260a577981 */ /* 0x000e64000c1e1100 */
[----:B-1----:R-:W-:-:S05]  /*4140*/  PRMT R13, R87, 0x8880, RZ ;  /* 0x00008880570d7816 */ /* 0x002fca00000000ff */
[----:B------:R-:W-:-:S07]  /*4150*/  IMAD R20, R13, R80, RZ ;  /* 0x000000500d147224 */ /* 0x000fce00078e02ff */
.L_x_110:
[----:B------:R-:W-:Y:S05]  /*4160*/  BSYNC B1 ;  /* 0x0000000000017941 */ /* 0x000fea0003800000 */
.L_x_109:
[----:B------:R-:W-:Y:S01]  /*4170*/  @!P4 IMAD R47, R47, R19, R20 ;  /* 0x000000132f2fc224 */ /* 0x000fe200078e0214 */
[----:B------:R-:W-:Y:S04]  /*4180*/  BSSY B1, `(.L_x_111) ;  /* 0x0000006000017945 */ /* 0x000fe80003800000 */
[----:B------:R0:W-:Y:S01]  /*4190*/  @!P4 STG.E.U8 desc[UR38][R6.64+0x49], R47 ;  /* 0x0000492f0600c986 */ /* 0x0001e2000c101126 */
[----:B------:R-:W-:Y:S05]  /*41a0*/  @P5 BRA `(.L_x_112) ;  /* 0x00000000000c5947 */ /* 0x000fea0003800000 */
[----:B------:R-:W1:Y:S02]  /*41b0*/  LDG.E.U8 R87, desc[UR38][R8.64+0x50] ;  /* 0x0000502608577981 */ /* 0x000e64000c1e1100 */
[----:B-1----:R-:W-:-:S05]  /*41c0*/  PRMT R13, R87, 0x8880, RZ ;  /* 0x00008880570d7816 */ /* 0x002fca00000000ff */
[----:B------:R-:W-:-:S07]  /*41d0*/  IMAD R20, R13, R80, RZ ;  /* 0x000000500d147224 */ /* 0x000fce00078e02ff */
.L_x_112:
[----:B------:R-:W-:Y:S05]  /*41e0*/  BSYNC B1 ;  /* 0x0000000000017941 */ /* 0x000fea0003800000 */
.L_x_111:
[----:B-1----:R-:W-:Y:S01]  /*41f0*/  @!P5 IMAD R13, R32, R19, R20 ;  /* 0x00000013200dd224 */ /* 0x002fe200078e0214 */
[----:B------:R-:W-:Y:S04]  /*4200*/  BSSY B1, `(.L_x_113) ;  /* 0x0000006000017945 */ /* 0x000fe80003800000 */
[----:B------:R1:W-:Y:S01]  /*4210*/  @!P5 STG.E.U8 desc[UR38][R4.64+0x50], R13 ;  /* 0x0000500d0400d986 */ /* 0x0003e2000c101126 */
[----:B------:R-:W-:Y:S05]  /*4220*/  @P0 BRA `(.L_x_114) ;  /* 0x00000000000c0947 */ /* 0x000fea0003800000 */
[----:B------:R-:W1:Y:S02]  /*4230*/  LDG.E.U8 R87, desc[UR38][R8.64+0x51] ;  /* 0x0000512608577981 */ /* 0x000e64000c1e1100 */
[----:B-1----:R-:W-:-:S05]  /*4240*/  PRMT R13, R87, 0x8880, RZ ;  /* 0x00008880570d7816 */ /* 0x002fca00000000ff */
[----:B------:R-:W-:-:S07]  /*4250*/  IMAD R20, R13, R80, RZ ;  /* 0x000000500d147224 */ /* 0x000fce00078e02ff */
.L_x_114:
[----:B------:R-:W-:Y:S05]  /*4260*/  BSYNC B1 ;  /* 0x0000000000017941 */ /* 0x000fea0003800000 */
.L_x_113:
        /* <DEDUP_REMOVED lines=13> */
.L_x_116:
[----:B------:R-:W-:Y:S05]  /*4340*/  BSYNC B1 ;  /* 0x0000000000017941 */ /* 0x000fea0003800000 */
.L_x_115:
[----:B-1----:R-:W-:Y:S01]  /*4350*/  @!P3 IMAD R13, R34, R19, R20 ;  /* 0x00000013220db224 */ /* 0x002fe200078e0214 */
[----:B------:R-:W-:Y:S04]  /*4360*/  BSSY B1, `(.L_x_117) ;  /* 0x0000006000017945 */ /* 0x000fe80003800000 */
[----:B------:R1:W-:Y:S01]  /*4370*/  @!P3 STG.E.U8 desc[UR38][R6.64+0x50], R13 ;  /* 0x0000500d0600b986 */ /* 0x0003e2000c101126 */
[----:B------:R-:W-:Y:S05]  /*4380*/  @P2 BRA `(.L_x_118) ;  /* 0x00000000000c2947 */ /* 0x000fea0003800000 */
[----:B------:R-:W1:Y:S02]  /*4390*/  LDG.E.U8 R87, desc[UR38][R10.64+0x51] ;  /* 0x000051260a577981 */ /* 0x000e64000c1e1100 */
[----:B-1----:R-:W-:-:S05]  /*43a0*/  PRMT R13, R87, 0x8880, RZ ;  /* 0x00008880570d7816 */ /* 0x002fca00000000ff */
[----:B------:R-:W-:-:S07]  /*43b0*/  IMAD R20, R13, R80, RZ ;  /* 0x000000500d147224 */ /* 0x000fce00078e02ff */
.L_x_118:
[----:B------:R-:W-:Y:S05]  /*43c0*/  BSYNC B1 ;  /* 0x0000000000017941 */ /* 0x000fea0003800000 */
.L_x_117:
[----:B------:R-:W-:Y:S01]  /*43d0*/  @!P2 IMAD R35, R35, R19, R20 ;  /* 0x000000132323a224 */ /* 0x000fe200078e0214 */
[----:B------:R-:W-:Y:S04]  /*43e0*/  BSSY B1, `(.L_x_119) ;  /* 0x0000006000017945 */ /* 0x000fe80003800000 */
[----:B------:R0:W-:Y:S01]  /*43f0*/  @!P2 STG.E.U8 desc[UR38][R6.64+0x51], R35 ;  /* 0x000051230600a986 */ /* 0x0001e2000c101126 */
[----:B------:R-:W-:Y:S05]  /*4400*/  @P0 BRA `(.L_x_120) ;  /* 0x00000000000c0947 */ /* 0x000fea0003800000 */
[----:B------:R-:W1:Y:S02]  /*4410*/  LDG.E.U8 R87, desc[UR38][R8.64+0x58] ;  /* 0x0000582608577981 */ /* 0x000e64000c1e1100 */
[----:B-1----:R-:W-:-:S05]  /*4420*/  PRMT R13, R87, 0x8880, RZ ;  /* 0x00008880570d7816 */ /* 0x002fca00000000ff */
[----:B------:R-:W-:-:S07]  /*4430*/  IMAD R20, R13, R80, RZ ;  /* 0x000000500d147224 */ /* 0x000fce00078e02ff */
.L_x_120:
[----:B------:R-:W-:Y:S05]  /*4440*/  BSYNC B1 ;  /* 0x0000000000017941 */ /* 0x000fea0003800000 */
.L_x_119:
[----:B-1----:R-:W-:Y:S01]  /*4450*/  @!P0 IMAD R13, R36, R19, R20 ;  /* 0x00000013240d8224 */ /* 0x002fe200078e0214 */
[----:B------:R-:W-:Y:S04]  /*4460*/  BSSY B1, `(.L_x_121) ;  /* 0x0000006000017945 */ /* 0x000fe80003800000 */
[----:B------:R1:W-:Y:S01]  /*4470*/  @!P0 STG.E.U8 desc[UR38][R4.64+0x58], R13 ;  /* 0x0000580d04008986 */ /* 0x0003e2000c101126 */
[----:B------:R-:W-:Y:S05]  /*4480*/  @P5 BRA `(.L_x_122) ;  /* 0x00000000000c5947 */ /* 0x000fea0003800000 */
[----:B------:R-:W1:Y:S02]  /*4490*/  LDG.E.U8 R87, desc[UR38][R8.64+0x59] ;  /* 0x0000592608577981 */ /* 0x000e64000c1e1100 */
[----:B-1----:R-:W-:-:S05]  /*44a0*/  PRMT R13, R87, 0x8880, RZ ;  /* 0x00008880570d7816 */ /* 0x002fca00000000ff */
[----:B------:R-:W-:-:S07]  /*44b0*/  IMAD R20, R13, R80, RZ ;  /* 0x000000500d147224 */ /* 0x000fce00078e02ff */
.L_x_122:
[----:B------:R-:W-:Y:S05]  /*44c0*/  BSYNC B1 ;  /* 0x0000000000017941 */ /* 0x000fea0003800000 */
.L_x_121:
        /* <DEDUP_REMOVED lines=13> */
.L_x_124:
[----:B------:R-:W-:Y:S05]  /*45a0*/  BSYNC B1 ;  /* 0x0000000000017941 */ /* 0x000fea0003800000 */
.L_x_123:
[----:B-1----:R-:W-:Y:S01]  /*45b0*/  @!P4 IMAD R13, R38, R19, R20 ;  /* 0x00000013260dc224 */ /* 0x002fe200078e0214 */
[----:B------:R-:W-:Y:S04]  /*45c0*/  BSSY B1, `(.L_x_125) ;  /* 0x0000006000017945 */ /* 0x000fe80003800000 */
[----:B------:R1:W-:Y:S01]  /*45d0*/  @!P4 STG.E.U8 desc[UR38][R6.64+0x58], R13 ;  /* 0x0000580d0600c986 */ /* 0x0003e2000c101126 */
[----:B------:R-:W-:Y:S05]  /*45e0*/  @P1 BRA `(.L_x_126) ;  /* 0x00000000000c1947 */ /* 0x000fea0003800000 */
[----:B------:R-:W1:Y:S02]  /*45f0*/  LDG.E.U8 R87, desc[UR38][R10.64+0x59] ;  /* 0x000059260a577981 */ /* 0x000e64000c1e1100 */
[----:B-1----:R-:W-:-:S05]  /*4600*/  PRMT R13, R87, 0x8880, RZ ;  /* 0x00008880570d7816 */ /* 0x002fca00000000ff */
[----:B------:R-:W-:-:S07]  /*4610*/  IMAD R20, R13, R80, RZ ;  /* 0x000000500d147224 */ /* 0x000fce00078e02ff */
.L_x_126:
[----:B------:R-:W-:Y:S05]  /*4620*/  BSYNC B1 ;  /* 0x0000000000017941 */ /* 0x000fea0003800000 */
.L_x_125:
[----:B------:R-:W-:Y:S01]  /*4630*/  @!P1 IMAD R39, R39, R19, R20 ;  /* 0x0000001327279224 */ /* 0x000fe200078e0214 */
[----:B------:R-:W-:Y:S04]  /*4640*/  BSSY B1, `(.L_x_127) ;  /* 0x0000006000017945 */ /* 0x000fe80003800000 */
[----:B------:R0:W-:Y:S01]  /*4650*/  @!P1 STG.E.U8 desc[UR38][R6.64+0x59], R39 ;  /* 0x0000592706009986 */ /* 0x0001e2000c101126 */
[----:B------:R-:W-:Y:S05]  /*4660*/  @P3 BRA `(.L_x_128) ;  /* 0x00000000000c3947 */ /* 0x000fea0003800000 */
[----:B------:R-:W1:Y:S02]  /*4670*/  LDG.E.U8 R87, desc[UR38][R8.64+0x60] ;  /* 0x0000602608577981 */ /* 0x000e64000c1e1100 */
[----:B-1----:R-:W-:-:S05]  /*4680*/  PRMT R13, R87, 0x8880, RZ ;  /* 0x00008880570d7816 */ /* 0x002fca00000000ff */
[----:B------:R-:W-:-:S07]  /*4690*/  IMAD R20, R13, R80, RZ ;  /* 0x000000500d147224 */ /* 0x000fce00078e02ff */
.L_x_128:
[----:B------:R-:W-:Y:S05]  /*46a0*/  BSYNC B1 ;  /* 0x0000000000017941 */ /* 0x000fea0003800000 */
.L_x_127:
[----:B-1----:R-:W-:Y:S01]  /*46b0*/  @!P3 IMAD R13, R24, R19, R20 ;  /* 0x00000013180db224 */ /* 0x002fe200078e0214 */
[----:B------:R-:W-:Y:S04]  /*46c0*/  BSSY B1, `(.L_x_129) ;  /* 0x0000006000017945 */ /* 0x000fe80003800000 */
[----:B------:R1:W-:Y:S01]  /*46d0*/  @!P3 STG.E.U8 desc[UR38][R4.64+0x60], R13 ;  /* 0x0000600d0400b986 */ /* 0x0003e2000c101126 */
[----:B------:R-:W-:Y:S05]  /*46e0*/  @P5 BRA `(.L_x_130) ;  /* 0x00000000000c5947 */ /* 0x000fea0003800000 */
[----:B------:R-:W1:Y:S02]  /*46f0*/  LDG.E.U8 R87, desc[UR38][R8.64+0x61] ;  /* 0x0000612608577981 */ /* 0x000e64000c1e1100 */
[----:B-1----:R-:W-:-:S05]  /*4700*/  PRMT R13, R87, 0x8880, RZ ;  /* 0x00008880570d7816 */ /* 0x002fca00000000ff */
[----:B------:R-:W-:-:S07]  /*4710*/  IMAD R20, R13, R80, RZ ;  /* 0x000000500d147224 */ /* 0x000fce00078e02ff */
.L_x_130:
[----:B------:R-:W-:Y:S05]  /*4720*/  BSYNC B1 ;  /* 0x0000000000017941 */ /* 0x000fea0003800000 */
.L_x_129:
        /* <DEDUP_REMOVED lines=9> */
[----:B------:R-:W-:Y:S01]  /*47c0*/  ISETP.LT.OR P3, PT, R3, 0x9, !P3 ;  /* 0x000000090300780c */ /* 0x000fe20005f61670 */
[----:B------:R-:W-:-:S12]  /*47d0*/  @P2 BRA `(.L_x_132) ;  /* 0x00000000000c2947 */ /* 0x000fd80003800000 */
[----:B------:R-:W1:Y:S02]  /*47e0*/  LDG.E.U8 R87, desc[UR38][R10.64+0x60] ;  /* 0x000060260a577981 */ /* 0x000e64000c1e1100 */
[----:B-1----:R-:W-:-:S05]  /*47f0*/  PRMT R13, R87, 0x8880, RZ ;  /* 0x00008880570d7816 */ /* 0x002fca00000000ff */
[----:B------:R-:W-:-:S07]  /*4800*/  IMAD R20, R13, R80, RZ ;  /* 0x000000500d147224 */ /* 0x000fce00078e02ff */
.L_x_132:
[----:B------:R-:W-:Y:S05]  /*4810*/  BSYNC B1 ;  /* 0x0000000000017941 */ /* 0x000fea0003800000 */
.L_x_131:
[----:B-1----:R-:W-:Y:S01]  /*4820*/  @!P2 IMAD R13, R26, R19, R20 ;  /* 0x000000131a0da224 */ /* 0x002fe200078e0214 */
[----:B------:R-:W-:Y:S04]  /*4830*/  BSSY B1, `(.L_x_133) ;  /* 0x0000006000017945 */ /* 0x000fe80003800000 */
[----:B------:R1:W-:Y:S01]  /*4840*/  @!P2 STG.E.U8 desc[UR38][R6.64+0x60], R13 ;  /* 0x0000600d0600a986 */ /* 0x0003e2000c101126 */
[----:B------:R-:W-:Y:S05]  /*4850*/  @P0 BRA `(.L_x_134) ;  /* 0x00000000000c0947 */ /* 0x000fea0003800000 */
[----:B------:R-:W1:Y:S02]  /*4860*/  LDG.E.U8 R87, desc[UR38][R10.64+0x61] ;  /* 0x000061260a577981 */ /* 0x000e64000c1e1100 */
[----:B-1----:R-:W-:-:S05]  /*4870*/  PRMT R13, R87, 0x8880, RZ ;  /* 0x00008880570d7816 */ /* 0x002fca00000000ff */
[----:B------:R-:W-:-:S07]  /*4880*/  IMAD R20, R13, R80, RZ ;  /* 0x000000500d147224 */ /* 0x000fce00078e02ff */
.L_x_134:
[----:B------:R-:W-:Y:S05]  /*4890*/  BSYNC B1 ;  /* 0x0000000000017941 */ /* 0x000fea0003800000 */
.L_x_133:
[----:B------:R-:W-:Y:S01]  /*48a0*/  @!P0 IMAD R27, R27, R19, R20 ;  /* 0x000000131b1b8224 */ /* 0x000fe200078e0214 */
[----:B------:R-:W-:Y:S04]  /*48b0*/  BSSY B1, `(.L_x_135) ;  /* 0x0000006000017945 */ /* 0x000fe80003800000 */
[----:B------:R0:W-:Y:S01]  /*48c0*/  @!P0 STG.E.U8 desc[UR38][R6.64+0x61], R27 ;  /* 0x0000611b06008986 */ /* 0x0001e2000c101126 */
[----:B------:R-:W-:Y:S05]  /*48d0*/  @P5 BRA `(.L_x_136) ;  /* 0x00000000000c5947 */ /* 0x000fea0003800000 */
[----:B------:R-:W1:Y:S02]  /*48e0*/  LDG.E.U8 R87, desc[UR38][R8.64+0x68] ;  /* 0x0000682608577981 */ /* 0x000e64000c1e1100 */
[----:B-1----:R-:W-:-:S05]  /*48f0*/  PRMT R13, R87, 0x8880, RZ ;  /* 0x00008880570d7816 */ /* 0x002fca00000000ff */
[----:B------:R-:W-:-:S07]  /*4900*/  IMAD R20, R13, R80, RZ ;  /* 0x000000500d147224 */ /* 0x000fce00078e02ff */
.L_x_136:
[----:B------:R-:W-:Y:S05]  /*4910*/  BSYNC B1 ;  /* 0x0000000000017941 */ /* 0x000fea0003800000 */
.L_x_135:
[----:B-1----:R-:W-:Y:S01]  /*4920*/  @!P5 IMAD R13, R28, R19, R20 ;  /* 0x000000131c0dd224 */ /* 0x002fe200078e0214 */
[----:B------:R-:W-:Y:S04]  /*4930*/  BSSY B1, `(.L_x_137) ;  /* 0x0000006000017945 */ /* 0x000fe80003800000 */
[----:B------:R1:W-:Y:S01]  /*4940*/  @!P5 STG.E.U8 desc[UR38][R4.64+0x68], R13 ;  /* 0x0000680d0400d986 */ /* 0x0003e2000c101126 */
[----:B------:R-:W-:Y:S05]  /*4950*/  @P4 BRA `(.L_x_138) ;  /* 0x00000000000c4947 */ /* 0x000fea0003800000 */
[----:B------:R-:W1:Y:S02]  /*4960*/  LDG.E.U8 R87, desc[UR38][R8.64+0x69] ;  /* 0x0000692608577981 */ /* 0x000e64000c1e1100 */
[----:B-1----:R-:W-:-:S05]  /*4970*/  PRMT R13, R87, 0x8880, RZ ;  /* 0x00008880570d7816 */ /* 0x002fca00000000ff */
[----:B------:R-:W-:-:S07]  /*4980*/  IMAD R20, R13, R80, RZ ;  /* 0x000000500d147224 */ /* 0x000fce00078e02ff */
.L_x_138:
[----:B------:R-:W-:Y:S05]  /*4990*/  BSYNC B1 ;  /* 0x0000000000017941 */ /* 0x000fea0003800000 */
.L_x_137:
[----:B------:R-:W-:Y:S01]  /*49a0*/  @!P4 IMAD R29, R29, R19, R20 ;  /* 0x000000131d1dc224 */ /* 0x000fe200078e0214 */
[----:B------:R-:W-:Y:S04]  /*49b0*/  BSSY B1, `(.L_x_139) ;  /* 0x0000006000017945 */ /* 0x000fe80003800000 */
[----:B------:R0:W-:Y:S01]  /*49c0*/  @!P4 STG.E.U8 desc[UR38][R4.64+0x69], R29 ;  /* 0x0000691d0400c986 */ /* 0x0001e2000c101126 */
[----:B------:R-:W-:Y:S05]  /*49d0*/  @P3 BRA `(.L_x_140) ;  /* 0x00000000000c3947 */ /* 0x000fea0003800000 */
[----:B------:R-:W0:Y:S02]  /*49e0*/  LDG.E.U8 R87, desc[UR38][R10.64+0x68] ;  /* 0x000068260a577981 */ /* 0x000e24000c1e1100 */
[----:B012-4-:R-:W-:-:S05]  /*49f0*/  PRMT R5, R87, 0x8880, RZ ;  /* 0x0000888057057816 */ /* 0x017fca00000000ff */
[----:B------:R-:W-:-:S07]  /*4a00*/  IMAD R20, R5, R80, RZ ;  /* 0x0000005005147224 */ /* 0x000fce00078e02ff */
.L_x_140:
[----:B------:R-:W-:Y:S05]  /*4a10*/  BSYNC B1 ;  /* 0x0000000000017941 */ /* 0x000fea0003800000 */
.L_x_139:
[----:B012-4-:R-:W-:Y:S01]  /*4a20*/  @!P3 IMAD R5, R30, R19, R20 ;  /* 0x000000131e05b224 */ /* 0x017fe200078e0214 */
[----:B------:R-:W-:Y:S01]  /*4a30*/  ISETP.LT.OR P1, PT, R3, 0x9, !P1 ;  /* 0x000000090300780c */ /* 0x000fe20004f21670 */
[----:B------:R-:W-:Y:S03]  /*4a40*/  BSSY B1, `(.L_x_141) ;  /* 0x0000006000017945 */ /* 0x000fe60003800000 */
[----:B------:R0:W-:Y:S09]  /*4a50*/  @!P3 STG.E.U8 desc[UR38][R6.64+0x68], R5 ;  /* 0x000068050600b986 */ /* 0x0001f2000c101126 */
[----:B------:R-:W-:Y:S05]  /*4a60*/  @P1 BRA `(.L_x_142) ;  /* 0x00000000000c1947 */ /* 0x000fea0003800000 */
[----:B------:R-:W2:Y:S02]  /*4a70*/  LDG.E.U8 R87, desc[UR38][R10.64+0x69] ;  /* 0x000069260a577981 */ /* 0x000ea4000c1e1100 */
[----:B--2---:R-:W-:-:S05]  /*4a80*/  PRMT R3, R87, 0x8880, RZ ;  /* 0x0000888057037816 */ /* 0x004fca00000000ff */
[----:B------:R-:W-:-:S07]  /*4a90*/  IMAD R20, R3, R80, RZ ;  /* 0x0000005003147224 */ /* 0x000fce00078e02ff */
.L_x_142:
[----:B------:R-:W-:Y:S05]  /*4aa0*/  BSYNC B1 ;  /* 0x0000000000017941 */ /* 0x000fea0003800000 */
.L_x_141:
[----:B------:R-:W-:Y:S01]  /*4ab0*/  IMAD R31, R31, R19, R20 ;  /* 0x000000131f1f7224 */ /* 0x000fe200078e0214 */
[----:B------:R-:W-:Y:S06]  /*4ac0*/  @P1 BRA `(.L_x_143) ;  /* 0x0000000c00181947 */ /* 0x000fec0003800000 */
[----:B------:R1:W-:Y:S01]  /*4ad0*/  STG.E.U8 desc[UR38][R6.64+0x69], R31 ;  /* 0x0000691f06007986 */ /* 0x0003e2000c101126 */
[----:B------:R-:W-:Y:S05]  /*4ae0*/  BRA `(.L_x_143) ;  /* 0x0000000c00107947 */ /* 0x000fea0003800000 */
.L_x_30:
[C---:B------:R-:W-:Y:S02]  /*4af0*/  ISETP.GE.AND P1, PT, R12.reuse, 0x1, PT ;  /* 0x000000010c00780c */ /* 0x040fe40003f26270 */
[----:B------:R-:W-:Y:S02]  /*4b00*/  ISETP.GE.AND P2, PT, R12, 0x2, PT ;  /* 0x000000020c00780c */ /* 0x000fe40003f46270 */
[C---:B------:R-:W-:Y:S02]  /*4b10*/  ISETP.LT.OR P4, PT, R3.reuse, 0x1, !P1 ;  /* 0x000000010300780c */ /* 0x040fe40004f81670 */
[C---:B------:R-:W-:Y:S02]  /*4b20*/  ISETP.LT.OR P5, PT, R3.reuse, 0x1, !P2 ;  /* 0x000000010300780c */ /* 0x040fe400057a1670 */
[C---:B------:R-:W-:Y:S02]  /*4b30*/  ISETP.LT.OR P1, PT, R3.reuse, 0x9, !P1 ;  /* 0x000000090300780c */ /* 0x040fe40004f21670 */
[----:B------:R-:W-:-:S02]  /*4b40*/  ISETP.LT.OR P2, PT, R3, 0x9, !P2 ;  /* 0x000000090300780c */ /* 0x000fc40005741670 */
[C---:B------:R-:W-:Y:S02]  /*4b50*/  ISETP.GE.AND P3, PT, R12.reuse, 0x9, PT ;  /* 0x000000090c00780c */ /* 0x040fe40003f66270 */
[----:B------:R-:W-:-:S03]  /*4b60*/  ISETP.GE.AND P0, PT, R12, 0xa, PT ;  /* 0x0000000a0c00780c */ /* 0x000fc60003f06270 */
[-C--:B------:R-:W-:Y:S02]  /*4b70*/  @!P4 IMAD R9, R72, R19.reuse, RZ ;  /* 0x000000134809c224 */ /* 0x080fe400078e02ff */
[-C--:B------:R-:W-:Y:S02]  /*4b80*/  @!P5 IMAD R73, R73, R19.reuse, RZ ;  /* 0x000000134949d224 */ /* 0x080fe400078e02ff */
[-C--:B------:R-:W-:Y:S01]  /*4b90*/  @!P1 IMAD R11, R74, R19.reuse, RZ ;  /* 0x000000134a0b9224 */ /* 0x080fe200078e02ff */
[----:B------:R0:W-:Y:S01]  /*4ba0*/  @!P4 STG.E.U8 desc[UR38][R4.64], R9 ;  /* 0x000000090400c986 */ /* 0x0001e2000c101126 */
[----:B------:R-:W-:Y:S01]  /*4bb0*/  ISETP.LT.OR P4, PT, R3, 0x1, !P3 ;  /* 0x000000010300780c */ /* 0x000fe20005f81670 */
[----:B------:R-:W-:Y:S02]  /*4bc0*/  @!P2 IMAD R75, R75, R19, RZ ;  /* 0x000000134b4ba224 */ /* 0x000fe400078e02ff */
[----:B------:R-:W-:Y:S01]  /*4bd0*/  @!P5 STG.E.U8 desc[UR38][R4.64+0x1], R73 ;  /* 0x000001490400d986 */ /* 0x000fe2000c101126 */
[----:B------:R-:W-:-:S02]  /*4be0*/  ISETP.LT.OR P5, PT, R3, 0x1, !P0 ;  /* 0x000000010300780c */ /* 0x000fc400047a1670 */
[C---:B------:R-:W-:Y:S01]  /*4bf0*/  ISETP.LT.OR P0, PT, R3.reuse, 0x9, !P0 ;  /* 0x000000090300780c */ /* 0x040fe20004701670 */
[----:B------:R1:W-:Y:S01]  /*4c00*/  @!P1 STG.E.U8 desc[UR38][R6.64], R11 ;  /* 0x0000000b06009986 */ /* 0x0003e2000c101126 */
[----:B------:R-:W-:Y:S02]  /*4c10*/  ISETP.LT.OR P1, PT, R3, 0x9, !P3 ;  /* 0x000000090300780c */ /* 0x000fe40005f21670 */
[C---:B------:R-:W-:Y:S01]  /*4c20*/  ISETP.GE.AND P3, PT, R12.reuse, 0x11, PT ;  /* 0x000000110c00780c */ /* 0x040fe20003f66270 */
[----:B------:R-:W-:Y:S01]  /*4c30*/  @!P2 STG.E.U8 desc[UR38][R6.64+0x1], R75 ;  /* 0x0000014b0600a986 */ /* 0x000fe2000c101126 */
[----:B------:R-:W-:Y:S01]  /*4c40*/  ISETP.GE.AND P2, PT, R12, 0x12, PT ;  /* 0x000000120c00780c */ /* 0x000fe20003f46270 */
[----:B------:R-:W-:-:S04]  /*4c50*/  @!P4 IMAD R13, R76, R19, RZ ;  /* 0x000000134c0dc224 */ /* 0x000fc800078e02ff */
[-C--:B------:R-:W-:Y:S01]  /*4c60*/  @!P5 IMAD R77, R77, R19.reuse, RZ ;  /* 0x000000134d4dd224 */ /* 0x080fe200078e02ff */
[----:B------:R-:W-:Y:S01]  /*4c70*/  @!P4 STG.E.U8 desc[UR38][R4.64+0x8], R13 ;  /* 0x0000080d0400c986 */ /* 0x000fe2000c101126 */
[----:B------:R-:W-:Y:S01]  /*4c80*/  ISETP.LT.OR P4, PT, R3, 0x1, !P3 ;  /* 0x000000010300780c */ /* 0x000fe20005f81670 */
[-C--:B------:R-:W-:Y:S02]  /*4c90*/  @!P0 IMAD R79, R79, R19.reuse, RZ ;  /* 0x000000134f4f8224 */ /* 0x080fe400078e02ff */
[----:B------:R-:W-:Y:S01]  /*4ca0*/  @!P5 STG.E.U8 desc[UR38][R4.64+0x9], R77 ;  /* 0x0000094d0400d986 */ /* 0x000fe2000c101126 */
[C---:B------:R-:W-:Y:S01]  /*4cb0*/  ISETP.LT.OR P5, PT, R3.reuse, 0x1, !P2 ;  /* 0x000000010300780c */ /* 0x040fe200057a1670 */
[----:B0-----:R-:W-:Y:S01]  /*4cc0*/  @!P1 IMAD R9, R78, R19, RZ ;  /* 0x000000134e099224 */ /* 0x001fe200078e02ff */
[----:B------:R-:W-:Y:S01]  /*4cd0*/  ISETP.LT.OR P2, PT, R3, 0x9, !P2 ;  /* 0x000000090300780c */ /* 0x000fe20005741670 */
[----:B------:R-:W-:Y:S01]  /*4ce0*/  @!P0 STG.E.U8 desc[UR38][R6.64+0x9], R79 ;  /* 0x0000094f06008986 */ /* 0x000fe2000c101126 */
[----:B------:R-:W-:-:S03]  /*4cf0*/  ISETP.GE.AND P0, PT, R12, 0x1a, PT ;  /* 0x0000001a0c00780c */ /* 0x000fc60003f06270 */
[----:B------:R0:W-:Y:S01]  /*4d00*/  @!P1 STG.E.U8 desc[UR38][R6.64+0x8], R9 ;  /* 0x0000080906009986 */ /* 0x0001e2000c101126 */
[----:B------:R-:W-:Y:S01]  /*4d10*/  ISETP.LT.OR P1, PT, R3, 0x9, !P3 ;  /* 0x000000090300780c */ /* 0x000fe20005f21670 */
[----:B-1----:R-:W-:Y:S01]  /*4d20*/  @!P4 IMAD R11, R64, R19, RZ ;  /* 0x00000013400bc224 */ /* 0x002fe200078e02ff */
[----:B------:R-:W-:-:S03]  /*4d30*/  ISETP.GE.AND P3, PT, R12, 0x19, PT ;  /* 0x000000190c00780c */ /* 0x000fc60003f66270 */
[-C--:B------:R-:W-:Y:S01]  /*4d40*/  @!P5 IMAD R65, R65, R19.reuse, RZ ;  /* 0x000000134141d224 */ /* 0x080fe200078e02ff */
[----:B------:R-:W-:Y:S01]  /*4d50*/  @!P4 STG.E.U8 desc[UR38][R4.64+0x10], R11 ;  /* 0x0000100b0400c986 */ /* 0x000fe2000c101126 */
[----:B------:R-:W-:Y:S01]  /*4d60*/  ISETP.LT.OR P4, PT, R3, 0x1, !P3 ;  /* 0x000000010300780c */ /* 0x000fe20005f81670 */
[-C--:B------:R-:W-:Y:S02]  /*4d70*/  @!P2 IMAD R67, R67, R19.reuse, RZ ;  /* 0x000000134343a224 */ /* 0x080fe400078e02ff */
[----:B------:R-:W-:Y:S01]  /*4d80*/  @!P5 STG.E.U8 desc[UR38][R4.64+0x11], R65 ;  /* 0x000011410400d986 */ /* 0x000fe2000c101126 */
[C---:B------:R-:W-:Y:S02]  /*4d90*/  ISETP.LT.OR P5, PT, R3.reuse, 0x1, !P0 ;  /* 0x000000010300780c */ /* 0x040fe400047a1670 */
[----:B0-----:R-:W-:Y:S01]  /*4da0*/  @!P1 IMAD R9, R66, R19, RZ ;  /* 0x0000001342099224 */ /* 0x001fe200078e02ff */
[----:B------:R-:W-:Y:S01]  /*4db0*/  @!P2 STG.E.U8 desc[UR38][R6.64+0x11], R67 ;  /* 0x000011430600a986 */ /* 0x000fe2000c101126 */
[----:B------:R-:W-:-:S02]  /*4dc0*/  ISETP.LT.OR P0, PT, R3, 0x9, !P0 ;  /* 0x000000090300780c */ /* 0x000fc40004701670 */
[----:B------:R-:W-:Y:S01]  /*4dd0*/  ISETP.GE.AND P2, PT, R12, 0x22, PT ;  /* 0x000000220c00780c */ /* 0x000fe20003f46270 */
[----:B------:R0:W-:Y:S01]  /*4de0*/  @!P1 STG.E.U8 desc[UR38][R6.64+0x10], R9 ;  /* 0x0000100906009986 */ /* 0x0001e2000c101126 */
[----:B------:R-:W-:Y:S01]  /*4df0*/  ISETP.LT.OR P1, PT, R3, 0x9, !P3 ;  /* 0x000000090300780c */ /* 0x000fe20005f21670 */
[----:B------:R-:W-:Y:S01]  /*4e00*/  @!P4 IMAD R13, R68, R19, RZ ;  /* 0x00000013440dc224 */ /* 0x000fe200078e02ff */
[----:B------:R-:W-:-:S03]  /*4e10*/  ISETP.GE.AND P3, PT, R12, 0x21, PT ;  /* 0x000000210c00780c */ /* 0x000fc60003f66270 */
[-C--:B------:R-:W-:Y:S01]  /*4e20*/  @!P5 IMAD R69, R69, R19.reuse, RZ ;  /* 0x000000134545d224 */ /* 0x080fe200078e02ff */
[----:B------:R-:W-:Y:S01]  /*4e30*/  @!P4 STG.E.U8 desc[UR38][R4.64+0x18], R13 ;  /* 0x0000180d0400c986 */ /* 0x000fe2000c101126 */
[----:B------:R-:W-:Y:S02]  /*4e40*/  ISETP.LT.OR P4, PT, R3, 0x1, !P3 ;  /* 0x000000010300780c */ /* 0x000fe40005f81670 */
[-C--:B------:R-:W-:Y:S01]  /*4e50*/  @!P0 IMAD R71, R71, R19.reuse, RZ ;  /* 0x0000001347478224 */ /* 0x080fe200078e02ff */
        /* <DEDUP_REMOVED lines=47> */
[----:B------:R-:W-:Y:S01]  /*5150*/  ISETP.LT.OR P0, PT, R3, 0x9, !P0 ;  /* 0x000000090300780c */ /* 0x000fe20004701670 */
[----:B------:R0:W-:Y:S01]  /*5160*/  @!P1 STG.E.U8 desc[UR38][R6.64+0x30], R9 ;  /* 0x0000300906009986 */ /* 0x0001e2000c101126 */
[C---:B------:R-:W-:Y:S01]  /*5170*/  ISETP.GE.AND P1, PT, R12.reuse, 0x41, PT ;  /* 0x000000410c00780c */ /* 0x040fe20003f26270 */
[----:B------:R-:W-:Y:S01]  /*5180*/  @!P4 IMAD R53, R53, R19, RZ ;  /* 0x000000133535c224 */ /* 0x000fe200078e02ff */
[----:B------:R-:W-:-:S03]  /*5190*/  ISETP.GE.AND P2, PT, R12, 0x42, PT ;  /* 0x000000420c00780c */ /* 0x000fc60003f46270 */
[-C--:B------:R-:W-:Y:S01]  /*51a0*/  @!P5 IMAD R13, R52, R19.reuse, RZ ;  /* 0x00000013340dd224 */ /* 0x080fe200078e02ff */
[----:B------:R-:W-:Y:S01]  /*51b0*/  @!P4 STG.E.U8 desc[UR38][R4.64+0x39], R53 ;  /* 0x000039350400c986 */ /* 0x000fe2000c101126 */
[C---:B------:R-:W-:Y:S02]  /*51c0*/  ISETP.LT.OR P4, PT, R3.reuse, 0x1, !P1 ;  /* 0x000000010300780c */ /* 0x040fe40004f81670 */
[C---:B------:R-:W-:Y:S01]  /*51d0*/  ISETP.LT.OR P1, PT, R3.reuse, 0x9, !P1 ;  /* 0x000000090300780c */ /* 0x040fe20004f21670 */
[----:B------:R-:W-:Y:S01]  /*51e0*/  @!P5 STG.E.U8 desc[UR38][R4.64+0x38], R13 ;  /* 0x0000380d0400d986 */ /* 0x000fe2000c101126 */
[C---:B------:R-:W-:Y:S01]  /*51f0*/  ISETP.LT.OR P5, PT, R3.reuse, 0x1, !P2 ;  /* 0x000000010300780c */ /* 0x040fe200057a1670 */
[-C--:B0-----:R-:W-:Y:S01]  /*5200*/  @!P3 IMAD R9, R54, R19.reuse, RZ ;  /* 0x000000133609b224 */ /* 0x081fe200078e02ff */
[----:B------:R-:W-:Y:S01]  /*5210*/  ISETP.LT.OR P2, PT, R3, 0x9, !P2 ;  /* 0x000000090300780c */ /* 0x000fe20005741670 */
[----:B------:R-:W-:-:S03]  /*5220*/  @!P0 IMAD R55, R55, R19, RZ ;  /* 0x0000001337378224 */ /* 0x000fc600078e02ff */
[----:B------:R0:W-:Y:S01]  /*5230*/  @!P3 STG.E.U8 desc[UR38][R6.64+0x38], R9 ;  /* 0x000038090600b986 */ /* 0x0001e2000c101126 */
[----:B------:R-:W-:Y:S02]  /*5240*/  ISETP.GE.AND P3, PT, R12, 0x49, PT ;  /* 0x000000490c00780c */ /* 0x000fe40003f66270 */
[-C--:B------:R-:W-:Y:S01]  /*5250*/  @!P4 IMAD R11, R40, R19.reuse, RZ ;  /* 0x00000013280bc224 */ /* 0x080fe200078e02ff */
[----:B------:R-:W-:Y:S01]  /*5260*/  @!P0 STG.E.U8 desc[UR38][R6.64+0x39], R55 ;  /* 0x0000393706008986 */ /* 0x000fe2000c101126 */
[----:B------:R-:W-:Y:S02]  /*5270*/  ISETP.GE.AND P0, PT, R12, 0x4a, PT ;  /* 0x0000004a0c00780c */ /* 0x000fe40003f06270 */
[-C--:B------:R-:W-:Y:S01]  /*5280*/  @!P5 IMAD R41, R41, R19.reuse, RZ ;  /* 0x000000132929d224 */ /* 0x080fe200078e02ff */
[----:B------:R-:W-:Y:S01]  /*5290*/  @!P4 STG.E.U8 desc[UR38][R4.64+0x40], R11 ;  /* 0x0000400b0400c986 */ /* 0x000fe2000c101126 */
[----:B------:R-:W-:Y:S01]  /*52a0*/  ISETP.LT.OR P4, PT, R3, 0x1, !P3 ;  /* 0x000000010300780c */ /* 0x000fe20005f81670 */
[-C--:B------:R-:W-:Y:S01]  /*52b0*/  @!P2 IMAD R43, R43, R19.reuse, RZ ;  /* 0x000000132b2ba224 */ /* 0x080fe200078e02ff */
[C---:B------:R-:W-:Y:S01]  /*52c0*/  ISETP.LT.OR P3, PT, R3.reuse, 0x9, !P3 ;  /* 0x000000090300780c */ /* 0x040fe20005f61670 */
[----:B------:R-:W-:Y:S01]  /*52d0*/  @!P5 STG.E.U8 desc[UR38][R4.64+0x41], R41 ;  /* 0x000041290400d986 */ /* 0x000fe2000c101126 */
[----:B------:R-:W-:Y:S01]  /*52e0*/  ISETP.LT.OR P5, PT, R3, 0x1, !P0 ;  /* 0x000000010300780c */ /* 0x000fe200047a1670 */
[----:B0-----:R-:W-:-:S02]  /*52f0*/  @!P1 IMAD R9, R42, R19, RZ ;  /* 0x000000132a099224 */ /* 0x001fc400078e02ff */
[----:B------:R-:W-:Y:S01]  /*5300*/  @!P2 STG.E.U8 desc[UR38][R6.64+0x41], R43 ;  /* 0x0000412b0600a986 */ /* 0x000fe2000c101126 */
[----:B------:R-:W-:Y:S02]  /*5310*/  ISETP.LT.OR P2, PT, R3, 0x9, !P0 ;  /* 0x000000090300780c */ /* 0x000fe40004741670 */
[C---:B------:R-:W-:Y:S01]  /*5320*/  ISETP.GE.AND P0, PT, R12.reuse, 0x52, PT ;  /* 0x000000520c00780c */ /* 0x040fe20003f06270 */
[----:B------:R0:W-:Y:S01]  /*5330*/  @!P1 STG.E.U8 desc[UR38][R6.64+0x40], R9 ;  /* 0x0000400906009986 */ /* 0x0001e2000c101126 */
[----:B------:R-:W-:Y:S01]  /*5340*/  ISETP.GE.AND P1, PT, R12, 0x51, PT ;  /* 0x000000510c00780c */ /* 0x000fe20003f26270 */
[----:B------:R-:W-:-:S04]  /*5350*/  @!P4 IMAD R13, R44, R19, RZ ;  /* 0x000000132c0dc224 */ /* 0x000fc800078e02ff */
[-C--:B------:R-:W-:Y:S01]  /*5360*/  @!P5 IMAD R45, R45, R19.reuse, RZ ;  /* 0x000000132d2dd224 */ /* 0x080fe200078e02ff */
[----:B------:R-:W-:Y:S01]  /*5370*/  @!P4 STG.E.U8 desc[UR38][R4.64+0x48], R13 ;  /* 0x0000480d0400c986 */ /* 0x000fe2000c101126 */
[----:B------:R-:W-:Y:S02]  /*5380*/  ISETP.LT.OR P4, PT, R3, 0x1, !P1 ;  /* 0x000000010300780c */ /* 0x000fe40004f81670 */
[-C--:B------:R-:W-:Y:S01]  /*5390*/  @!P2 IMAD R47, R47, R19.reuse, RZ ;  /* 0x000000132f2fa224 */ /* 0x080fe200078e02ff */
[----:B------:R-:W-:Y:S01]  /*53a0*/  @!P5 STG.E.U8 desc[UR38][R4.64+0x49], R45 ;  /* 0x0000492d0400d986 */ /* 0x000fe2000c101126 */
[C---:B------:R-:W-:Y:S01]  /*53b0*/  ISETP.LT.OR P5, PT, R3.reuse, 0x1, !P0 ;  /* 0x000000010300780c */ /* 0x040fe200047a1670 */
[----:B0-----:R-:W-:Y:S01]  /*53c0*/  @!P3 IMAD R9, R46, R19, RZ ;  /* 0x000000132e09b224 */ /* 0x001fe200078e02ff */
[C---:B------:R-:W-:Y:S01]  /*53d0*/  ISETP.LT.OR P1, PT, R3.reuse, 0x9, !P1 ;  /* 0x000000090300780c */ /* 0x040fe20004f21670 */
[----:B------:R-:W-:Y:S01]  /*53e0*/  @!P2 STG.E.U8 desc[UR38][R6.64+0x49], R47 ;  /* 0x0000492f0600a986 */ /* 0x000fe2000c101126 */
[----:B------:R-:W-:-:S02]  /*53f0*/  ISETP.LT.OR P0, PT, R3, 0x9, !P0 ;  /* 0x000000090300780c */ /* 0x000fc40004701670 */
        /* <DEDUP_REMOVED lines=11> */
[----:B------:R-:W-:Y:S01]  /*54b0*/  ISETP.LT.OR P3, PT, R3, 0x9, !P3 ;  /* 0x000000090300780c */ /* 0x000fe20005f61670 */
[----:B------:R-:W-:Y:S01]  /*54c0*/  @!P0 STG.E.U8 desc[UR38][R6.64+0x51], R35 ;  /* 0x0000512306008986 */ /* 0x000fe2000c101126 */
[----:B------:R-:W-:-:S02]  /*54d0*/  ISETP.GE.AND P0, PT, R12, 0x62, PT ;  /* 0x000000620c00780c */ /* 0x000fc40003f06270 */
[----:B------:R-:W-:Y:S01]  /*54e0*/  ISETP.LT.OR P2, PT, R3, 0x9, !P2 ;  /* 0x000000090300780c */ /* 0x000fe20005741670 */
[----:B------:R0:W-:Y:S01]  /*54f0*/  @!P1 STG.E.U8 desc[UR38][R6.64+0x50], R9 ;  /* 0x0000500906009986 */ /* 0x0001e2000c101126 */
[----:B------:R-:W-:Y:S01]  /*5500*/  ISETP.GE.AND P1, PT, R12, 0x61, PT ;  /* 0x000000610c00780c */ /* 0x000fe20003f26270 */
[----:B------:R-:W-:-:S04]  /*5510*/  @!P4 IMAD R13, R36, R19, RZ ;  /* 0x00000013240dc224 */ /* 0x000fc800078e02ff */
        /* <DEDUP_REMOVED lines=15> */
[----:B------:R1:W-:Y:S01]  /*5610*/  @!P4 STG.E.U8 desc[UR38][R4.64+0x60], R11 ;  /* 0x0000600b0400c986 */ /* 0x0003e2000c101126 */
[----:B------:R-:W-:Y:S01]  /*5620*/  ISETP.LT.OR P4, PT, R3, 0x1, !P2 ;  /* 0x000000010300780c */ /* 0x000fe20005781670 */
[----:B------:R-:W-:Y:S01]  /*5630*/  @!P0 IMAD R27, R27, R19, RZ ;  /* 0x000000131b1b8224 */ /* 0x000fe200078e02ff */
[C---:B------:R-:W-:Y:S01]  /*5640*/  ISETP.LT.OR P2, PT, R3.reuse, 0x9, !P2 ;  /* 0x000000090300780c */ /* 0x040fe20005741670 */
[----:B------:R2:W-:Y:S01]  /*5650*/  @!P5 STG.E.U8 desc[UR38][R4.64+0x61], R25 ;  /* 0x000061190400d986 */ /* 0x0005e2000c101126 */
[----:B------:R-:W-:-:S02]  /*5660*/  ISETP.LT.OR P5, PT, R3, 0x1, !P3 ;  /* 0x000000010300780c */ /* 0x000fc40005fa1670 */
[----:B------:R-:W-:Y:S01]  /*5670*/  ISETP.LT.OR P3, PT, R3, 0x9, !P3 ;  /* 0x000000090300780c */ /* 0x000fe20005f61670 */
[-C--:B------:R-:W-:Y:S01]  /*5680*/  @!P1 IMAD R3, R26, R19.reuse, RZ ;  /* 0x000000131a039224 */ /* 0x080fe200078e02ff */
[----:B------:R2:W-:Y:S04]  /*5690*/  @!P0 STG.E.U8 desc[UR38][R6.64+0x61], R27 ;  /* 0x0000611b06008986 */ /* 0x0005e8000c101126 */
[----:B------:R2:W-:Y:S01]  /*56a0*/  @!P1 STG.E.U8 desc[UR38][R6.64+0x60], R3 ;  /* 0x0000600306009986 */ /* 0x0005e2000c101126 */
[-C--:B0-----:R-:W-:Y:S02]  /*56b0*/  @!P4 IMAD R9, R28, R19.reuse, RZ ;  /* 0x000000131c09c224 */ /* 0x081fe400078e02ff */
[-C--:B-1----:R-:W-:Y:S02]  /*56c0*/  @!P2 IMAD R11, R30, R19.reuse, RZ ;  /* 0x000000131e0ba224 */ /* 0x082fe400078e02ff */
[-C--:B------:R-:W-:Y:S01]  /*56d0*/  @!P5 IMAD R29, R29, R19.reuse, RZ ;  /* 0x000000131d1dd224 */ /* 0x080fe200078e02ff */
[----:B------:R2:W-:Y:S01]  /*56e0*/  @!P4 STG.E.U8 desc[UR38][R4.64+0x68], R9 ;  /* 0x000068090400c986 */ /* 0x0005e2000c101126 */
[----:B------:R-:W-:-:S03]  /*56f0*/  @!P3 IMAD R31, R31, R19, RZ ;  /* 0x000000131f1fb224 */ /* 0x000fc600078e02ff */
[----:B------:R2:W-:Y:S04]  /*5700*/  @!P5 STG.E.U8 desc[UR38][R4.64+0x69], R29 ;  /* 0x0000691d0400d986 */ /* 0x0005e8000c101126 */
[----:B------:R2:W-:Y:S04]  /*5710*/  @!P2 STG.E.U8 desc[UR38][R6.64+0x68], R11 ;  /* 0x0000680b0600a986 */ /* 0x0005e8000c101126 */
[----:B------:R2:W-:Y:S02]  /*5720*/  @!P3 STG.E.U8 desc[UR38][R6.64+0x69], R31 ;  /* 0x0000691f0600b986 */ /* 0x0005e4000c101126 */
.L_x_143:
[----:B------:R-:W-:Y:S05]  /*5730*/  BSYNC B0 ;  /* 0x0000000000007941 */ /* 0x000fea0003800000 */
.L_x_29:
[----:B------:R-:W-:Y:S01]  /*5740*/  IADD3 R16, P0, R16, UR36, RZ ;  /* 0x0000002410107c10 */ /* 0x000fe2000ff1e0ff */
[----:B------:R-:W-:Y:S01]  /*5750*/  ULDC.64 UR4, c[0x0][0x650] ;  /* 0x0001940000047ab9 */ /* 0x000fe20000000a00 */
[----:B--2---:R-:W-:Y:S01]  /*5760*/  PRMT R3, RZ, 0x7610, R3 ;  /* 0x00007610ff037816 */ /* 0x004fe20000000003 */
[----:B------:R-:W-:Y:S01]  /*5770*/  IMAD.MOV.U32 R90, RZ, RZ, -0x1 ;  /* 0xffffffffff5a7424 */ /* 0x000fe200078e00ff */
[----:B------:R-:W-:Y:S01]  /*5780*/  IADD3.X R17, R17, UR42, RZ, P0, !PT ;  /* 0x0000002a11117c10 */ /* 0x000fe200087fe4ff */
[----:B------:R-:W-:Y:S01]  /*5790*/  IMAD.MOV.U32 R88, RZ, RZ, -0x1 ;  /* 0xffffffffff587424 */ /* 0x000fe200078e00ff */
[----:B------:R-:W-:-:S04]  /*57a0*/  ISETP.GE.U32.AND P0, PT, R16, UR4, PT ;  /* 0x0000000410007c0c */ /* 0x000fc8000bf06070 */
[----:B------:R-:W-:-:S13]  /*57b0*/  ISETP.GE.U32.AND.EX P0, PT, R17, UR5, PT, P0 ;  /* 0x0000000511007c0c */ /* 0x000fda000bf06100 */
[----:B------:R-:W-:Y:S05]  /*57c0*/  @P0 BRA `(.L_x_144) ;  /* 0x0000000400500947 */ /* 0x000fea0003800000 */
[----:B------:R-:W2:Y:S01]  /*57d0*/  LDC.64 R10, c[0x0][0x628] ;  /* 0x00018a00ff0a7b82 */ /* 0x000ea20000000a00 */
[----:B------:R-:W4:Y:S01]  /*57e0*/  S2R R20, SR_CTAID.X ;  /* 0x0000000000147919 */ /* 0x000f220000002500 */
[----:B------:R-:W-:Y:S02]  /*57f0*/  IMAD.MOV.U32 R8, RZ, RZ, R16 ;  /* 0x000000ffff087224 */ /* 0x000fe400078e0010 */
[----:B------:R-:W-:Y:S01]  /*5800*/  IMAD.MOV.U32 R9, RZ, RZ, R17 ;  /* 0x000000ffff097224 */ /* 0x000fe200078e0011 */
[----:B------:R-:W0:Y:S03]  /*5810*/  S2R R21, SR_CTAID.Y ;  /* 0x0000000000157919 */ /* 0x000e260000002600 */
[----:B------:R-:W0:Y:S08]  /*5820*/  LDC R0, c[0x0][0x630] ;  /* 0x00018c00ff007b82 */ /* 0x000e300000000800 */
[----:B------:R-:W0:Y:S01]  /*5830*/  LDC.64 R14, c[0x0][0x620] ;  /* 0x00018800ff0e7b82 */ /* 0x000e220000000a00 */
[----:B--2---:R-:W-:-:S04]  /*5840*/  ISETP.NE.U32.AND P0, PT, R10, RZ, PT ;  /* 0x000000ff0a00720c */ /* 0x004fc80003f05070 */
[----:B------:R-:W-:-:S13]  /*5850*/  ISETP.NE.AND.EX P0, PT, R11, RZ, PT, P0 ;  /* 0x000000ff0b00720c */ /* 0x000fda0003f05300 */
[----:B0---4-:R-:W-:Y:S05]  /*5860*/  @!P0 BRA `(.L_x_145) ;  /* 0x0000000000288947 */ /* 0x011fea0003800000 */
[----:B------:R-:W0:Y:S02]  /*5870*/  LDC R3, c[0x0][0x634] ;  /* 0x00018d00ff037b82 */ /* 0x000e240000000800 */
[----:B0-----:R-:W-:-:S05]  /*5880*/  IADD3 R3, P0, R16, R3, RZ ;  /* 0x0000000310037210 */ /* 0x001fca0007f1e0ff */
[----:B------:R-:W-:-:S04]  /*5890*/  IMAD.X R13, RZ, RZ, R17, P0 ;  /* 0x000000ffff0d7224 */ /* 0x000fc800000e0611 */
[----:B------:R-:W-:-:S04]  /*58a0*/  IMAD.WIDE.U32 R4, R13, R10, RZ ;  /* 0x0000000a0d047225 */ /* 0x000fc800078e00ff */
[----:B-1-3--:R-:W-:-:S04]  /*58b0*/  IMAD.WIDE.U32 R6, P0, R3, R11, R4 ;  /* 0x0000000b03067225 */ /* 0x00afc80007800004 */
[----:B------:R-:W-:-:S04]  /*58c0*/  IMAD.WIDE.U32 R4, R3, R10, RZ ;  /* 0x0000000a03047225 */ /* 0x000fc800078e00ff */
[----:B------:R-:W-:Y:S01]  /*58d0*/  IMAD.X R9, RZ, RZ, RZ, P0 ;  /* 0x000000ffff097224 */ /* 0x000fe200000e06ff */
[----:B------:R-:W-:Y:S01]  /*58e0*/  IADD3 RZ, P0, R5, R6, RZ ;  /* 0x0000000605ff7210 */ /* 0x000fe20007f1e0ff */
[----:B------:R-:W-:-:S04]  /*58f0*/  IMAD.MOV.U32 R8, RZ, RZ, R7 ;  /* 0x000000ffff087224 */ /* 0x000fc800078e0007 */
[----:B------:R-:W-:-:S08]  /*5900*/  IMAD.WIDE.U32.X R8, R13, R11, R8, P0 ;  /* 0x0000000b0d087225 */ /* 0x000fd000000e0408 */
.L_x_145:
[----:B------:R-:W0:Y:S01]  /*5910*/  LDC.64 R28, c[0x0][0x640] ;  /* 0x00019000ff1c7b82 */ /* 0x000e220000000a00 */
[-CC-:B------:R-:W-:Y:S01]  /*5920*/  SHF.R.U64 R88, R8, R0.reuse, R9.reuse ;  /* 0x0000000008587219 */ /* 0x180fe20000001209 */
[----:B------:R-:W-:Y:S01]  /*5930*/  ULDC UR4, c[0x0][0x150] ;  /* 0x0000540000047ab9 */ /* 0x000fe20000000800 */
[----:B------:R-:W-:Y:S02]  /*5940*/  SHF.R.U32.HI R0, RZ, R0, R9 ;  /* 0x00000000ff007219 */ /* 0x000fe40000011609 */
[----:B------:R-:W-:Y:S02]  /*5950*/  IADD3 R3, P0, RZ, -R88, RZ ;  /* 0x80000058ff037210 */ /* 0x000fe40007f1e0ff */
[----:B-1-3--:R-:W-:Y:S01]  /*5960*/  I2FP.F32.U32 R7, R20 ;  /* 0x0000001400077245 */ /* 0x00afe20000201000 */
[----:B------:R-:W1:Y:S02]  /*5970*/  LDC R6, c[0x0][0x618] ;  /* 0x00018600ff067b82 */ /* 0x000e640000000800 */
[----:B------:R-:W-:-:S02]  /*5980*/  IMAD.X R5, RZ, RZ, ~R0, P0 ;  /* 0x000000ffff057224 */ /* 0x000fc400000e0e00 */
[----:B------:R-:W-:Y:S01]  /*5990*/  FMUL R7, R7, UR4 ;  /* 0x0000000407077c20 */ /* 0x000fe20008400000 */
[----:B------:R-:W-:Y:S01]  /*59a0*/  ULDC UR4, c[0x0][0x154] ;  /* 0x0000550000047ab9 */ /* 0x000fe20000000800 */
[-C--:B------:R-:W-:Y:S02]  /*59b0*/  IMAD R0, R5, R14.reuse, RZ ;  /* 0x0000000e05007224 */ /* 0x080fe400078e02ff */
[----:B------:R-:W2:Y:S01]  /*59c0*/  LDC R8, c[0x0][0x608] ;  /* 0x00018200ff087b82 */ /* 0x000ea20000000800 */
[C---:B------:R-:W-:Y:S01]  /*59d0*/  IMAD.WIDE.U32 R4, R3.reuse, R14, R16 ;  /* 0x0000000e03047225 */ /* 0x040fe200078e0010 */
[----:B------:R-:W3:Y:S03]  /*59e0*/  F2I.U32.TRUNC.NTZ R7, R7 ;  /* 0x0000000700077305 */ /* 0x000ee6000020f000 */
[----:B------:R-:W-:Y:S01]  /*59f0*/  IMAD R3, R3, R15, R0 ;  /* 0x0000000f03037224 */ /* 0x000fe200078e0200 */
[----:B------:R-:W-:-:S02]  /*5a00*/  I2FP.F32.U32 R0, R21 ;  /* 0x0000001500007245 */ /* 0x000fc40000201000 */
[----:B------:R-:W4:Y:S01]  /*5a10*/  LDC R26, c[0x0][0x658] ;  /* 0x00019600ff1a7b82 */ /* 0x000f220000000800 */
[----:B------:R-:W-:Y:S01]  /*5a20*/  IMAD.IADD R3, R5, 0x1, R3 ;  /* 0x0000000105037824 */ /* 0x000fe200078e0203 */
[----:B0-----:R-:W-:Y:S01]  /*5a30*/  ISETP.NE.U32.AND P0, PT, R28, RZ, PT ;  /* 0x000000ff1c00720c */ /* 0x001fe20003f05070 */
[----:B------:R-:W-:-:S03]  /*5a40*/  FMUL R0, R0, UR4 ;  /* 0x0000000400007c20 */ /* 0x000fc60008400000 */
[----:B------:R-:W-:Y:S01]  /*5a50*/  ISETP.NE.AND.EX P0, PT, R29, RZ, PT, P0 ;  /* 0x000000ff1d00720c */ /* 0x000fe20003f05300 */
[----:B------:R0:W0:Y:S01]  /*5a60*/  F2I.U32.TRUNC.NTZ R14, R0 ;  /* 0x00000000000e7305 */ /* 0x000022000020f000 */
[----:B------:R-:W0:Y:S01]  /*5a70*/  LDC R9, c[0x0][0x144] ;  /* 0x00005100ff097b82 */ /* 0x000e220000000800 */
[-C--:B-1----:R-:W-:Y:S01]  /*5a80*/  SHF.R.U64 R10, R4, R6.reuse, R3 ;  /* 0x00000006040a7219 */ /* 0x082fe20000001203 */
[----:B---3--:R-:W-:Y:S01]  /*5a90*/  IMAD.MOV R7, RZ, RZ, -R7 ;  /* 0x000000ffff077224 */ /* 0x008fe200078e0a07 */
[----:B------:R-:W-:-:S05]  /*5aa0*/  SHF.R.U32.HI R3, RZ, R6, R3 ;  /* 0x00000006ff037219 */ /* 0x000fca0000011603 */
[----:B------:R-:W1:Y:S01]  /*5ab0*/  LDC R24, c[0x0][0x148] ;  /* 0x00005200ff187b82 */ /* 0x000e620000000800 */
[-CC-:B--2---:R-:W-:Y:S02]  /*5ac0*/  SHF.R.U64 R12, R10, R8.reuse, R3.reuse ;  /* 0x000000080a0c7219 */ /* 0x184fe40000001203 */
[----:B------:R-:W-:-:S05]  /*5ad0*/  SHF.R.U32.HI R3, RZ, R8, R3 ;  /* 0x00000008ff037219 */ /* 0x000fca0000011603 */
[----:B------:R-:W2:Y:S01]  /*5ae0*/  LDC R15, c[0x0][0x600] ;  /* 0x00018000ff0f7b82 */ /* 0x000ea20000000800 */
[-CC-:B----4-:R-:W-:Y:S02]  /*5af0*/  SHF.R.U64 R13, R12, R26.reuse, R3.reuse ;  /* 0x0000001a0c0d7219 */ /* 0x190fe40000001203 */
[----:B------:R-:W-:-:S03]  /*5b00*/  SHF.R.U32.HI R5, RZ, R26, R3 ;  /* 0x0000001aff057219 */ /* 0x000fc60000011603 */
[----:B------:R-:W-:Y:S02]  /*5b10*/  IMAD.MOV.U32 R4, RZ, RZ, R13 ;  /* 0x000000ffff047224 */ /* 0x000fe400078e000d */
[----:B------:R-:W3:Y:S01]  /*5b20*/  LDC R27, c[0x0][0x648] ;  /* 0x00019200ff1b7b82 */ /* 0x000ee20000000800 */
[----:B0-----:R-:W-:-:S07]  /*5b30*/  IMAD R25, R9, R7, R20 ;  /* 0x0000000709197224 */ /* 0x001fce00078e0214 */
[----:B------:R-:W0:Y:S08]  /*5b40*/  LDC R30, c[0x0][0x638] ;  /* 0x00018e00ff1e7b82 */ /* 0x000e300000000800 */
[----:B------:R-:W4:Y:S01]  /*5b50*/  LDC R31, c[0x0][0x610] ;  /* 0x00018400ff1f7b82 */ /* 0x000f220000000800 */
[----:B-1----:R-:W-:Y:S05]  /*5b60*/  @!P0 BRA `(.L_x_146) ;  /* 0x0000000000288947 */ /* 0x002fea0003800000 */
        /* <DEDUP_REMOVED lines=10> */
.L_x_146:
[----:B------:R-:W-:Y:S01]  /*5c10*/  ISETP.NE.AND P0, PT, R2, 0x1, PT ;  /* 0x000000010200780c */ /* 0x000fe20003f05270 */
[----:B------:R-:W-:Y:S01]  /*5c20*/  IMAD.MOV R14, RZ, RZ, -R14 ;  /* 0x000000ffff0e7224 */ /* 0x000fe200078e0a0e */
[----:B---3--:R-:W-:Y:S01]  /*5c30*/  SHF.R.U64 R0, R4, R27, R5 ;  /* 0x0000001b04007219 */ /* 0x008fe20000001205 */
[----:B--2---:R-:W-:Y:S01]  /*5c40*/  VIADD R5, R15, 0xffffffff ;  /* 0xffffffff0f057836 */ /* 0x004fe20000000000 */
[----:B------:R-:W-:-:S03]  /*5c50*/  LOP3.LUT R3, R12, R85, RZ, 0xc0, !PT ;  /* 0x000000550c037212 */ /* 0x000fc600078ec0ff */
[----:B------:R-:W-:Y:S01]  /*5c60*/  IMAD.MOV R4, RZ, RZ, -R0 ;  /* 0x000000ffff047224 */ /* 0x000fe200078e0a00 */
[----:B------:R-:W-:Y:S01]  /*5c70*/  LOP3.LUT R10, R10, R5, RZ, 0xc0, !PT ;  /* 0x000000050a0a7212 */ /* 0x000fe200078ec0ff */
[----:B------:R-:W-:Y:S02]  /*5c80*/  IMAD R0, R82, R0, R3 ;  /* 0x0000000052007224 */ /* 0x000fe400078e0203 */
[----:B0-----:R-:W-:Y:S02]  /*5c90*/  IMAD R3, R4, R30, R13 ;  /* 0x0000001e04037224 */ /* 0x001fe400078e020d */
[----:B------:R-:W-:Y:S02]  /*5ca0*/  @P0 IMAD R25, R24, R14, R21 ;  /* 0x0000000e18190224 */ /* 0x000fe400078e0215 */
[----:B------:R-:W-:Y:S02]  /*5cb0*/  IMAD R5, R3, R15, R10 ;  /* 0x0000000f03057224 */ /* 0x000fe400078e020a */
[----:B----4-:R-:W-:-:S02]  /*5cc0*/  IMAD R0, R0, R31, R25 ;  /* 0x0000001f00007224 */ /* 0x010fc400078e0219 */
[----:B------:R-:W-:-:S03]  /*5cd0*/  IMAD.MOV.U32 R4, RZ, RZ, 0x1 ;  /* 0x00000001ff047424 */ /* 0x000fc600078e00ff */
[----:B------:R-:W-:Y:S02]  /*5ce0*/  SEL R90, R5, R0, !P0 ;  /* 0x00000000055a7207 */ /* 0x000fe40004000000 */
[----:B------:R-:W-:Y:S02]  /*5cf0*/  PRMT R3, R4, 0x7610, R3 ;  /* 0x0000761004037816 */ /* 0x000fe40000000003 */
[----:B------:R-:W-:-:S07]  /*5d00*/  SEL R0, R0, R5, !P0 ;  /* 0x0000000500007207 */ /* 0x000fce0004000000 */
.L_x_144:
[----:B------:R-:W-:Y:S01]  /*5d10*/  LOP3.LUT P0, RZ, R3, 0xff, RZ, 0xc0, !PT ;  /* 0x000000ff03ff7812 */ /* 0x000fe2000780c0ff */
[----:B------:R-:W-:-:S12]  /*5d20*/  IMAD.MOV.U32 R89, RZ, RZ, R0 ;  /* 0x000000ffff597224 */ /* 0x000fd800078e0000 */
[----:B------:R-:W-:Y:S05]  /*5d30*/  @P0 BRA `(.L_x_147) ;  /* 0xffffffb4006c0947 */ /* 0x000fea000383ffff */
[----:B------:R-:W-:Y:S05]  /*5d40*/  EXIT ;  /* 0x000000000000794d */ /* 0x000fea0003800000 */
.L_x_4:
        /* <DEDUP_REMOVED lines=26> */
.L_x_149:
[--C-:B------:R-:W-:Y:S01]  /*5ef0*/  SHF.R.U64 R14, R12, R20, R13.reuse ;  /* 0x000000140c0e7219 */ /* 0x100fe2000000120d */
[----:B------:R-:W0:Y:S01]  /*5f00*/  LDC R24, c[0x0][0x618] ;  /* 0x00018600ff187b82 */ /* 0x000e220000000800 */
[----:B------:R-:W-:Y:S01]  /*5f10*/  I2FP.F32.U32 R8, R6 ;  /* 0x0000000600087245 */ /* 0x000fe20000201000 */
[----:B------:R-:W-:Y:S01]  /*5f20*/  ULDC UR4, c[0x0][0x150] ;  /* 0x0000540000047ab9 */ /* 0x000fe20000000800 */
[----:B------:R-:W-:Y:S02]  /*5f30*/  SHF.R.U32.HI R7, RZ, R20, R13 ;  /* 0x00000014ff077219 */ /* 0x000fe4000001160d */
[----:B------:R-:W-:Y:S01]  /*5f40*/  IADD3 R11, P0, RZ, -R14, RZ ;  /* 0x8000000eff0b7210 */ /* 0x000fe20007f1e0ff */
[----:B------:R-:W-:Y:S01]  /*5f50*/  FMUL R13, R8, UR4 ;  /* 0x00000004080d7c20 */ /* 0x000fe20008400000 */
[----:B------:R-:W-:Y:S01]  /*5f60*/  ULDC UR4, c[0x0][0x154] ;  /* 0x0000550000047ab9 */ /* 0x000fe20000000800 */
[----:B------:R-:W1:Y:S02]  /*5f70*/  LDC.64 R26, c[0x0][0x640] ;  /* 0x00019000ff1a7b82 */ /* 0x000e640000000a00 */
[----:B------:R-:W-:-:S02]  /*5f80*/  IMAD.X R7, RZ, RZ, ~R7, P0 ;  /* 0x000000ffff077224 */ /* 0x000fc400000e0e07 */
[----:B------:R-:W2:Y:S01]  /*5f90*/  F2I.U32.TRUNC.NTZ R13, R13 ;  /* 0x0000000d000d7305 */ /* 0x000ea2000020f000 */
[----:B------:R-:W-:-:S03]  /*5fa0*/  IMAD.WIDE.U32 R8, R11, R22, R16 ;  /* 0x000000160b087225 */ /* 0x000fc600078e0010 */
[----:B------:R-:W3:Y:S01]  /*5fb0*/  LDC R15, c[0x0][0x144] ;  /* 0x00005100ff0f7b82 */ /* 0x000ee20000000800 */
[----:B------:R-:W-:-:S04]  /*5fc0*/  IMAD R10, R7, R22, RZ ;  /* 0x00000016070a7224 */ /* 0x000fc800078e02ff */
[----:B------:R-:W-:Y:S02]  /*5fd0*/  IMAD R7, R11, R23, R10 ;  /* 0x000000170b077224 */ /* 0x000fe400078e020a */
[----:B------:R-:W-:Y:S01]  /*5fe0*/  IMAD.MOV.U32 R10, RZ, RZ, -0x1 ;  /* 0xffffffffff0a7424 */ /* 0x000fe200078e00ff */
[----:B------:R-:W4:Y:S01]  /*5ff0*/  LDC R20, c[0x0][0x608] ;  /* 0x00018200ff147b82 */ /* 0x000f220000000800 */
[----:B------:R-:W-:Y:S01]  /*6000*/  IMAD.IADD R7, R9, 0x1, R7 ;  /* 0x0000000109077824 */ /* 0x000fe200078e0207 */
[----:B------:R-:W-:-:S04]  /*6010*/  I2FP.F32.U32 R9, R5 ;  /* 0x0000000500097245 */ /* 0x000fc80000201000 */
[-C--:B0-----:R-:W-:Y:S01]  /*6020*/  SHF.R.U64 R12, R8, R24.reuse, R7 ;  /* 0x00000018080c7219 */ /* 0x081fe20000001207 */
[----:B--2---:R-:W-:Y:S01]  /*6030*/  IMAD.MOV R8, RZ, RZ, -R13 ;  /* 0x000000ffff087224 */ /* 0x004fe200078e0a0d */
[----:B------:R-:W0:Y:S01]  /*6040*/  LDC R11, c[0x0][0x658] ;  /* 0x00019600ff0b7b82 */ /* 0x000e220000000800 */
[----:B-1----:R-:W-:Y:S01]  /*6050*/  ISETP.NE.U32.AND P0, PT, R26, RZ, PT ;  /* 0x000000ff1a00720c */ /* 0x002fe20003f05070 */
[----:B------:R-:W-:Y:S01]  /*6060*/  FMUL R9, R9, UR4 ;  /* 0x0000000409097c20 */ /* 0x000fe20008400000 */
[----:B------:R-:W-:Y:S02]  /*6070*/  SHF.R.U32.HI R7, RZ, R24, R7 ;  /* 0x00000018ff077219 */ /* 0x000fe40000011607 */
[----:B------:R-:W-:-:S03]  /*6080*/  ISETP.NE.AND.EX P0, PT, R27, RZ, PT, P0 ;  /* 0x000000ff1b00720c */ /* 0x000fc60003f05300 */
[----:B------:R-:W1:Y:S01]  /*6090*/  LDC R22, c[0x0][0x148] ;  /* 0x00005200ff167b82 */ /* 0x000e620000000800 */
[----:B---3--:R-:W-:Y:S02]  /*60a0*/  IMAD R23, R15, R8, R6 ;  /* 0x000000080f177224 */ /* 0x008fe400078e0206 */
[----:B------:R-:W-:-:S05]  /*60b0*/  IMAD.MOV.U32 R8, RZ, RZ, 0x1 ;  /* 0x00000001ff087424 */ /* 0x000fca00078e00ff */
[----:B------:R-:W2:Y:S01]  /*60c0*/  LDC R21, c[0x0][0x600] ;  /* 0x00018000ff157b82 */ /* 0x000ea20000000800 */
[-CC-:B----4-:R-:W-:Y:S02]  /*60d0*/  SHF.R.U64 R15, R12, R20.reuse, R7.reuse ;  /* 0x000000140c0f7219 */ /* 0x190fe40000001207 */
[----:B------:R-:W-:Y:S02]  /*60e0*/  SHF.R.U32.HI R6, RZ, R20, R7 ;  /* 0x00000014ff067219 */ /* 0x000fe40000011607 */
[----:B------:R3:W4:Y:S03]  /*60f0*/  F2I.U32.TRUNC.NTZ R20, R9 ;  /* 0x0000000900147305 */ /* 0x000726000020f000 */
[----:B------:R-:W1:Y:S01]  /*6100*/  LDC R25, c[0x0][0x648] ;  /* 0x00019200ff197b82 */ /* 0x000e620000000800 */
[-C--:B0-----:R-:W-:Y:S02]  /*6110*/  SHF.R.U64 R19, R15, R11.reuse, R6 ;  /* 0x0000000b0f137219 */ /* 0x081fe40000001206 */
[----:B------:R-:W-:-:S02]  /*6120*/  SHF.L.U32 R10, R10, R11, RZ ;  /* 0x0000000b0a0a7219 */ /* 0x000fc400000006ff */
[-C--:B------:R-:W-:Y:S01]  /*6130*/  SHF.R.U32.HI R7, RZ, R11.reuse, R6 ;  /* 0x0000000bff077219 */ /* 0x080fe20000011606 */
[----:B------:R-:W-:Y:S01]  /*6140*/  IMAD.MOV.U32 R6, RZ, RZ, R19 ;  /* 0x000000ffff067224 */ /* 0x000fe200078e0013 */
[----:B------:R-:W-:Y:S01]  /*6150*/  SHF.L.U32 R24, R8, R11, RZ ;  /* 0x0000000b08187219 */ /* 0x000fe200000006ff */
[----:B------:R-:W0:Y:S01]  /*6160*/  LDC R28, c[0x0][0x638] ;  /* 0x00018e00ff1c7b82 */ /* 0x000e220000000800 */
[----:B------:R-:W-:-:S07]  /*6170*/  LOP3.LUT R30, RZ, R10, RZ, 0x33, !PT ;  /* 0x0000000aff1e7212 */ /* 0x000fce00078e33ff */
[----:B------:R-:W0:Y:S01]  /*6180*/  LDC R29, c[0x0][0x610] ;  /* 0x00018400ff1d7b82 */ /* 0x000e220000000800 */
[----:B---34-:R-:W-:Y:S05]  /*6190*/  @!P0 BRA `(.L_x_150) ;  /* 0x0000000000288947 */ /* 0x018fea0003800000 */
[----:B------:R-:W3:Y:S02]  /*61a0*/  LDC R6, c[0x0][0x64c] ;  /* 0x00019300ff067b82 */ /* 0x000ee40000000800 */
[----:B---3--:R-:W-:-:S05]  /*61b0*/  IADD3 R11, P0, R19, R6, RZ ;  /* 0x00000006130b7210 */ /* 0x008fca0007f1e0ff */
        /* <DEDUP_REMOVED lines=8> */
.L_x_150:
[----:B------:R-:W-:Y:S01]  /*6240*/  ISETP.NE.AND P0, PT, R2, 0x1, PT ;  /* 0x000000010200780c */ /* 0x000fe20003f05270 */
[----:B--2---:R-:W-:Y:S01]  /*6250*/  VIADD R9, R21, 0xffffffff ;  /* 0xffffffff15097836 */ /* 0x004fe20000000000 */
[----:B-1----:R-:W-:Y:S01]  /*6260*/  SHF.R.U64 R7, R6, R25, R7 ;  /* 0x0000001906077219 */ /* 0x002fe20000001207 */
[----:B------:R-:W-:Y:S01]  /*6270*/  IMAD.MOV R20, RZ, RZ, -R20 ;  /* 0x000000ffff147224 */ /* 0x000fe200078e0a14 */
[----:B------:R-:W-:Y:S02]  /*6280*/  LOP3.LUT R6, R15, R30, RZ, 0xc0, !PT ;  /* 0x0000001e0f067212 */ /* 0x000fe400078ec0ff */
[----:B------:R-:W-:Y:S01]  /*6290*/  LOP3.LUT R12, R12, R9, RZ, 0xc0, !PT ;  /* 0x000000090c0c7212 */ /* 0x000fe200078ec0ff */
[----:B------:R-:W-:Y:S02]  /*62a0*/  IMAD.MOV R8, RZ, RZ, -R7 ;  /* 0x000000ffff087224 */ /* 0x000fe400078e0a07 */
[----:B------:R-:W-:Y:S02]  /*62b0*/  IMAD R6, R24, R7, R6 ;  /* 0x0000000718067224 */ /* 0x000fe400078e0206 */
[----:B------:R-:W-:-:S02]  /*62c0*/  IMAD.MOV.U32 R9, RZ, RZ, 0x1 ;  /* 0x00000001ff097424 */ /* 0x000fc400078e00ff */
[----:B------:R-:W-:Y:S02]  /*62d0*/  @P0 IMAD R23, R22, R20, R5 ;  /* 0x0000001416170224 */ /* 0x000fe400078e0205 */
[----:B0-----:R-:W-:Y:S02]  /*62e0*/  IMAD R5, R8, R28, R19 ;  /* 0x0000001c08057224 */ /* 0x001fe400078e0213 */
[----:B------:R-:W-:Y:S02]  /*62f0*/  IMAD R19, R6, R29, R23 ;  /* 0x0000001d06137224 */ /* 0x000fe400078e0217 */
[----:B------:R-:W-:Y:S02]  /*6300*/  IMAD R6, R5, R21, R12 ;  /* 0x0000001505067224 */ /* 0x000fe400078e020c */
[----:B------:R-:W-:-:S03]  /*6310*/  IMAD.MOV.U32 R8, RZ, RZ, R14 ;  /* 0x000000ffff087224 */ /* 0x000fc600078e000e */
[----:B------:R-:W-:Y:S02]  /*6320*/  SEL R20, R6, R19, !P0 ;  /* 0x0000001306147207 */ /* 0x000fe40004000000 */
[----:B------:R-:W-:-:S07]  /*6330*/  SEL R19, R19, R6, !P0 ;  /* 0x0000000613137207 */ /* 0x000fce0004000000 */
.L_x_148:
[----:B------:R-:W-:-:S08]  /*6340*/  NOP ;  /* 0x0000000000007918 */ /* 0x000fd00000000000 */
[----:B------:R-:W0:-:S00]  /*6350*/  USETMAXREG.DEALLOC.CTAPOOL 0x28 ;  /* 0x00000028000079c8 */ /* 0x000e0000080e0500 */
[----:B0-----:R-:W-:-:S13]  /*6360*/  ISETP.NE.AND P0, PT, R0, RZ, PT ;  /* 0x000000ff0000720c */ /* 0x001fda0003f05270 */
[----:B------:R-:W-:Y:S05]  /*6370*/  @P0 EXIT ;  /* 0x000000000000094d */ /* 0x000fea0003800000 */
[----:B------:R-:W-:Y:S01]  /*6380*/  LOP3.LUT P0, RZ, R9, 0xff, RZ, 0xc0, !PT ;  /* 0x000000ff09ff7812 */ /* 0x000fe2000780c0ff */
[----:B------:R-:W-:Y:S02]  /*6390*/  IMAD.MOV.U32 R0, RZ, RZ, 0x1 ;  /* 0x00000001ff007424 */ /* 0x000fe400078e00ff */
[----:B------:R-:W-:-:S10]  /*63a0*/  IMAD.MOV.U32 R12, RZ, RZ, RZ ;  /* 0x000000ffff0c7224 */ /* 0x000fd400078e00ff */
[----:B------:R-:W-:Y:S05]  /*63b0*/  @!P0 BRA `(.L_x_151) ;  /* 0x0000000c00148947 */ /* 0x000fea0003800000 */
[----:B------:R-:W0:Y:S01]  /*63c0*/  LDC R0, c[0x0][0x28c] ;  /* 0x0000a300ff007b82 */ /* 0x000e220000000800 */
[----:B------:R-:W-:Y:S01]  /*63d0*/  LOP3.LUT P0, RZ, R3, 0x1f, RZ, 0xc0, !PT ;  /* 0x0000001f03ff7812 */ /* 0x000fe2000780c0ff */
[----:B------:R-:W-:Y:S01]  /*63e0*/  ULDC UR5, c[0x0][0x658] ;  /* 0x0001960000057ab9 */ /* 0x000fe20000000800 */
[----:B------:R-:W-:Y:S01]  /*63f0*/  UMOV UR6, 0xffffffff ;  /* 0xffffffff00067882 */ /* 0x000fe20000000000 */
[----:B------:R-:W-:Y:S01]  /*6400*/  BSSY B0, `(.L_x_151) ;  /* 0x00000c0000007945 */ /* 0x000fe20003800000 */
[----:B------:R-:W-:Y:S01]  /*6410*/  USHF.L.U32 UR6, UR6, UR5, URZ ;  /* 0x0000000506067299 */ /* 0x000fe2000800063f */
[C---:B------:R-:W-:Y:S01]  /*6420*/  ISETP.NE.AND P2, PT, R4.reuse, RZ, PT ;  /* 0x000000ff0400720c */ /* 0x040fe20003f45270 */
[----:B------:R-:W-:Y:S01]  /*6430*/  IMAD.MOV.U32 R13, RZ, RZ, 0x1 ;  /* 0x00000001ff0d7424 */ /* 0x000fe200078e00ff */
[----:B------:R-:W-:Y:S01]  /*6440*/  ISETP.NE.OR P0, PT, R4, RZ, !P0 ;  /* 0x000000ff0400720c */ /* 0x000fe20004705670 */
[----:B------:R-:W-:Y:S01]  /*6450*/  IMAD.MOV.U32 R12, RZ, RZ, RZ ;  /* 0x000000ffff0c7224 */ /* 0x000fe200078e00ff */
[----:B------:R-:W-:Y:S01]  /*6460*/  LOP3.LUT R11, R18, 0x2, RZ, 0xfc, !PT ;  /* 0x00000002120b7812 */ /* 0x000fe200078efcff */
[----:B------:R-:W-:Y:S01]  /*6470*/  ULDC UR4, c[0x0][0x600] ;  /* 0x0001800000047ab9 */ /* 0x000fe20000000800 */
[----:B------:R-:W-:Y:S01]  /*6480*/  UMOV UR7, 0x1 ;  /* 0x0000000100077882 */ /* 0x000fe20000000000 */
[----:B------:R-:W-:-:S02]  /*6490*/  UIADD3 UR15, UR4, -0x1, URZ ;  /* 0xffffffff040f7890 */ /* 0x000fc4000fffe03f */
[----:B------:R-:W-:Y:S02]  /*64a0*/  USHF.L.U32 UR17, UR7, UR5, URZ ;  /* 0x0000000507117299 */ /* 0x000fe4000800063f */
[----:B------:R-:W-:Y:S01]  /*64b0*/  ULOP3.LUT UR16, URZ, UR6, URZ, 0x33, !UPT ;  /* 0x000000063f107292 */ /* 0x000fe2000f8e333f */
[----:B------:R-:W-:Y:S01]  /*64c0*/  ULDC.64 UR20, c[0x0][0x198] ;  /* 0x0000660000147ab9 */ /* 0x000fe20000000a00 */
[----:B0-----:R-:W-:-:S05]  /*64d0*/  VIADD R0, R0, 0x3f ;  /* 0x0000003f00007836 */ /* 0x001fca0000000000 */
[----:B------:R-:W-:-:S04]  /*64e0*/  SHF.R.S32.HI R3, RZ, 0x1f, R0 ;  /* 0x0000001fff037819 */ /* 0x000fc80000011400 */
[----:B------:R-:W-:Y:S01]  /*64f0*/  LEA.HI R3, R3, R0, RZ, 0x6 ;  /* 0x0000000003037211 */ /* 0x000fe200078f30ff */
[----:B------:R-:W-:-:S03]  /*6500*/  IMAD.MOV.U32 R0, RZ, RZ, 0x1 ;  /* 0x00000001ff007424 */ /* 0x000fc600078e00ff */
[----:B------:R-:W-:-:S05]  /*6510*/  SHF.R.S32.HI R3, RZ, 0x6, R3 ;  /* 0x00000006ff037819 */ /* 0x000fca0000011403 */
[----:B------:R-:W-:-:S07]  /*6520*/  VIADD R10, R3, 0x1 ;  /* 0x00000001030a7836 */ /* 0x000fce0000000000 */
.L_x_163:
[----:B------:R-:W-:-:S03]  /*6530*/  UMOV UR4, 0xffffffff ;  /* 0xffffffff00047882 */ /* 0x000fc60000000000 */
[----:B------:R-:W-:Y:S05]  /*6540*/  BRA.DIV UR4, `(.L_x_152) ;  /* 0x0000001604247947 */ /* 0x000fea000b800000 */
[----:B------:R-:W-:-:S13]  /*6550*/  ELECT P6, URZ, PT ;  /* 0x00000000003f782f */ /* 0x000fda00038c0000 */
.L_x_185:
[----:B------:R-:W0:Y:S01]  /*6560*/  LDC R4, c[0x0][0x28c] ;  /* 0x0000a300ff047b82 */ /* 0x000e220000000800 */
[----:B------:R-:W-:Y:S01]  /*6570*/  BSSY B1, `(.L_x_153) ;  /* 0x0000037000017945 */ /* 0x000fe20003800000 */
[----:B0-----:R-:W-:-:S13]  /*6580*/  ISETP.LT.OR P6, PT, R4, 0x1, !P6 ;  /* 0x000000010400780c */ /* 0x001fda00077c1670 */
[----:B------:R-:W-:Y:S05]  /*6590*/  @P6 BRA `(.L_x_154) ;  /* 0x0000000000d06947 */ /* 0x000fea0003800000 */
[----:B------:R-:W-:Y:S02]  /*65a0*/  IMAD R20, R20, 0x70, RZ ;  /* 0x0000007014147824 */ /* 0x000fe400078e02ff */
[----:B------:R-:W-:Y:S02]  /*65b0*/  IMAD.SHL.U32 R19, R19, 0x80, RZ ;  /* 0x0000008013137824 */ /* 0x000fe400078e00ff */
[----:B------:R-:W-:Y:S02]  /*65c0*/  IMAD.MOV.U32 R21, RZ, RZ, RZ ;  /* 0x000000ffff157224 */ /* 0x000fe400078e00ff */
[----:B------:R-:W-:Y:S02]  /*65d0*/  IMAD.MOV.U32 R4, RZ, RZ, R10 ;  /* 0x000000ffff047224 */ /* 0x000fe400078e000a */
[----:B------:R-:W-:Y:S02]  /*65e0*/  IMAD.MOV.U32 R5, RZ, RZ, R0 ;  /* 0x000000ffff057224 */ /* 0x000fe400078e0000 */
[----:B------:R-:W-:-:S07]  /*65f0*/  IMAD.MOV.U32 R6, RZ, RZ, R12 ;  /* 0x000000ffff067224 */ /* 0x000fce00078e000c */
.L_x_158:
[----:B------:R-:W0:Y:S01]  /*6600*/  S2R R14, SR_CgaCtaId ;  /* 0x00000000000e7919 */ /* 0x000e220000008800 */
[----:B------:R-:W-:Y:S01]  /*6610*/  MOV R7, 0x400 ;  /* 0x0000040000077802 */ /* 0x000fe20000000f00 */
[----:B------:R-:W1:Y:S03]  /*6620*/  @!P2 LDC R9, c[0x0][0x500] ;  /* 0x00014000ff09ab82 */ /* 0x000e660000000800 */
[----:B0-----:R-:W-:Y:S02]  /*6630*/  LEA R15, R14, R7, 0x18 ;  /* 0x000000070e0f7211 */ /* 0x001fe400078ec0ff */
[----:B------:R-:W-:-:S03]  /*6640*/  SHF.L.U32 R7, R5, 0x1f, RZ ;  /* 0x0000001f05077819 */ /* 0x000fc600000006ff */
[----:B------:R-:W-:-:S04]  /*6650*/  IMAD R14, R6, 0x8, R15 ;  /* 0x00000008060e7824 */ /* 0x000fc800078e020f */
[----:B------:R-:W0:Y:S02]  /*6660*/  SYNCS.PHASECHK.TRANS64.TRYWAIT P1, [R14+URZ+0x78], R7 ;  /* 0x000078070e0075a7 */ /* 0x000e24000802017f */
[----:B01----:R-:W-:Y:S05]  /*6670*/  @!P1 BRA `(.L_x_155) ;  /* 0x0000001000f89947 */ /* 0x003fea0003800000 */
.L_x_186:
[----:B0-----:R-:W-:Y:S01]  /*6680*/  PRMT R7, R11, 0x9910, RZ ;  /* 0x000099100b077816 */ /* 0x001fe200000000ff */
[----:B------:R0:W-:Y:S03]  /*6690*/  @!P2 SYNCS.ARRIVE.TRANS64 RZ, [R14+URZ], R9 ;  /* 0x000000090effa9a7 */ /* 0x0001e6000800003f */
[----:B------:R-:W-:-:S13]  /*66a0*/  ISETP.NE.AND P1, PT, R7, 0x2, PT ;  /* 0x000000020700780c */ /* 0x000fda0003f25270 */
[----:B0-----:R-:W-:Y:S05]  /*66b0*/  @P1 BRA `(.L_x_156) ;  /* 0x0000000000041947 */ /* 0x001fea0003800000 */
[----:B------:R-:W-:Y:S01]  /*66c0*/  BPT.TRAP 0x1 ;  /* 0x000000040000795c */ /* 0x000fe20000300000 */
.L_x_156:
[----:B------:R-:W-:Y:S05]  /*66d0*/  @P0 BRA `(.L_x_157) ;  /* 0x0000000000040947 */ /* 0x000fea0003800000 */
[----:B------:R-:W-:Y:S01]  /*66e0*/  BPT.TRAP 0x1 ;  /* 0x000000040000795c */ /* 0x000fe20000300000 */
.L_x_157:
[--C-:B------:R-:W-:Y:S01]  /*66f0*/  IMAD R7, R6, 0x2000, R15.reuse ;  /* 0x0000200006077824 */ /* 0x100fe200078e020f */
[----:B------:R-:W-:Y:S01]  /*6700*/  R2UR UR9, R14 ;  /* 0x000000000e0972ca */ /* 0x000fe200000e0000 */
[----:B------:R-:W-:Y:S01]  /*6710*/  IMAD R15, R6, 0x1c00, R15 ;  /* 0x00001c00060f7824 */ /* 0x000fe200078e020f */
[----:B------:R-:W-:Y:S01]  /*6720*/  UIADD3 UR4, UP0, UR20, 0xf0, URZ ;  /* 0x000000f014047890 */ /* 0x000fe2000ff1e03f */
[----:B------:R-:W-:Y:S01]  /*6730*/  VIADD R4, R4, 0xffffffff ;  /* 0xffffffff04047836 */ /* 0x000fe20000000000 */
[----:B------:R-:W-:Y:S01]  /*6740*/  R2UR UR5, R7 ;  /* 0x00000000070572ca */ /* 0x000fe200000e0000 */
[----:B------:R-:W-:Y:S01]  /*6750*/  UIADD3 UR22, UP1, UR20, 0x1f0, URZ ;  /* 0x000001f014167890 */ /* 0x000fe2000ff3e03f */
[----:B------:R-:W-:Y:S01]  /*6760*/  R2UR UR8, R15 ;  /* 0x000000000f0872ca */ /* 0x000fe200000e0000 */
[----:B------:R-:W-:Y:S01]  /*6770*/  VIADD R6, R6, 0x1 ;  /* 0x0000000106067836 */ /* 0x000fe20000000000 */
[----:B------:R-:W-:Y:S01]  /*6780*/  R2UR UR11, R19 ;  /* 0x00000000130b72ca */ /* 0x000fe200000e0000 */
[----:B------:R-:W-:Y:S01]  /*6790*/  UIADD3.X UR23, URZ, UR21, URZ, UP1, !UPT ;  /* 0x000000153f177290 */ /* 0x000fe20008ffe43f */
[C---:B------:R-:W-:Y:S01]  /*67a0*/  R2UR UR10, R21.reuse ;  /* 0x00000000150a72ca */ /* 0x040fe200000e0000 */
[----:B------:R-:W-:Y:S01]  /*67b0*/  UMOV UR6, 0x0 ;  /* 0x0000000000067882 */ /* 0x000fe20000000000 */
[----:B------:R-:W-:Y:S01]  /*67c0*/  R2UR UR12, R8 ;  /* 0x00000000080c72ca */ /* 0x000fe200000e0000 */
[----:B------:R-:W-:Y:S01]  /*67d0*/  UMOV UR7, 0x10000000 ;  /* 0x1000000000077882 */ /* 0x000fe20000000000 */
[----:B------:R-:W-:Y:S01]  /*67e0*/  R2UR UR18, R20 ;  /* 0x00000000141272ca */ /* 0x000fe200000e0000 */
[----:B------:R-:W-:Y:S01]  /*67f0*/  VIADD R21, R21, 0x40 ;  /* 0x0000004015157836 */ /* 0x000fe20000000000 */
[----:B------:R-:W-:Y:S01]  /*6800*/  ISETP.GT.AND P3, PT, R4, 0x1, PT ;  /* 0x000000010400780c */ /* 0x000fe20003f64270 */
[----:B------:R-:W-:Y:S01]  /*6810*/  UIADD3 UR13, UR5, 0x200, URZ ;  /* 0x00000200050d7890 */ /* 0x000fe2000fffe03f */
[----:B------:R-:W-:Y:S01]  /*6820*/  ISETP.NE.AND P1, PT, R6, 0xf, PT ;  /* 0x0000000f0600780c */ /* 0x000fe20003f25270 */
[----:B------:R-:W-:-:S02]  /*6830*/  UIADD3.X UR5, URZ, UR21, URZ, UP0, !UPT ;  /* 0x000000153f057290 */ /* 0x000fc400087fe43f */
[----:B------:R-:W-:Y:S01]  /*6840*/  UIADD3 UR14, UR8, 0x1e200, URZ ;  /* 0x0001e200080e7890 */ /* 0x000fe2000fffe03f */
[----:B------:R-:W-:Y:S02]  /*6850*/  SEL R14, RZ, 0x1, P1 ;  /* 0x00000001ff0e7807 */ /* 0x000fe40000800000 */
[----:B------:R-:W-:Y:S01]  /*6860*/  UMOV UR8, UR13 ;  /* 0x0000000d00087c82 */ /* 0x000fe20008000000 */
[----:B------:R-:W-:Y:S02]  /*6870*/  SEL R6, R6, RZ, P1 ;  /* 0x000000ff06067207 */ /* 0x000fe40000800000 */
[----:B------:R-:W-:Y:S01]  /*6880*/  LOP3.LUT R5, R5, R14, RZ, 0x3c, !PT ;  /* 0x0000000e05057212 */ /* 0x000fe200078e3cff */
[----:B------:R0:W-:Y:S02]  /*6890*/  UTMALDG.3D [UR8], [UR4], desc[UR6] ;  /* 0x00000608040075b4 */ /* 0x0001e40008011000 */
[----:B0-----:R-:W-:Y:S01]  /*68a0*/  UMOV UR8, UR14 ;  /* 0x0000000e00087c82 */ /* 0x001fe20008000000 */
[----:B------:R-:W-:-:S02]  /*68b0*/  UMOV UR11, UR18 ;  /* 0x00000012000b7c82 */ /* 0x000fc40008000000 */
[----:B------:R0:W-:Y:S02]  /*68c0*/  UTMALDG.3D [UR8], [UR22], desc[UR6] ;  /* 0x00000608160075b4 */ /* 0x0001e40008011000 */
[----:B0-----:R-:W-:Y:S05]  /*68d0*/  @P3 BRA `(.L_x_158) ;  /* 0xfffffffc00483947 */ /* 0x001fea000383ffff */
.L_x_154:
[----:B------:R-:W-:Y:S05]  /*68e0*/  BSYNC B1 ;  /* 0x0000000000017941 */ /* 0x000fea0003800000 */
.L_x_153:
[----:B------:R-:W-:Y:S01]  /*68f0*/  LOP3.LUT P3, RZ, R13, 0xff, RZ, 0xc0, !PT ;  /* 0x000000ff0dff7812 */ /* 0x000fe2000786c0ff */
[----:B------:R-:W-:Y:S01]  /*6900*/  IMAD.IADD R12, R3, 0x1, R12 ;  /* 0x00000001030c7824 */ /* 0x000fe200078e020c */
[----:B------:R-:W-:Y:S01]  /*6910*/  IADD3 R16, P4, R16, UR36, RZ ;  /* 0x0000002410107c10 */ /* 0x000fe2000ff9e0ff */
[----:B------:R-:W-:Y:S01]  /*6920*/  ULDC.64 UR4, c[0x0][0x650] ;  /* 0x0001940000047ab9 */ /* 0x000fe20000000a00 */
[----:B------:R-:W-:Y:S01]  /*6930*/  BSSY B1, `(.L_x_159) ;  /* 0x000006a000017945 */ /* 0x000fe20003800000 */
[----:B------:R-:W-:Y:S01]  /*6940*/  IMAD.MOV.U32 R19, RZ, RZ, -0x1 ;  /* 0xffffffffff137424 */ /* 0x000fe200078e00ff */
[----:B------:R-:W-:Y:S01]  /*6950*/  ISETP.GT.U32.AND P1, PT, R12, 0xe, PT ;  /* 0x0000000e0c00780c */ /* 0x000fe20003f24070 */
[----:B------:R-:W-:Y:S01]  /*6960*/  IMAD.MOV.U32 R20, RZ, RZ, -0x1 ;  /* 0xffffffffff147424 */ /* 0x000fe200078e00ff */
[----:B------:R-:W-:Y:S01]  /*6970*/  IADD3.X R17, R17, UR42, RZ, P4, !PT ;  /* 0x0000002a11117c10 */ /* 0x000fe2000a7fe4ff */
[----:B------:R-:W-:Y:S01]  /*6980*/  IMAD.MOV.U32 R8, RZ, RZ, -0x1 ;  /* 0xffffffffff087424 */ /* 0x000fe200078e00ff */
[----:B------:R-:W-:-:S02]  /*6990*/  ISETP.LT.U32.AND P1, PT, R3, 0xf, P1 ;  /* 0x0000000f0300780c */ /* 0x000fc40000f21070 */
[----:B------:R-:W-:Y:S01]  /*69a0*/  PRMT R13, RZ, 0x7610, R13 ;  /* 0x00007610ff0d7816 */ /* 0x000fe2000000000d */
[----:B------:R-:W0:Y:S01]  /*69b0*/  @P3 S2R R5, SR_CgaCtaId ;  /* 0x0000000000053919 */ /* 0x000e220000008800 */
[----:B------:R-:W-:-:S04]  /*69c0*/  @P3 MOV R4, 0x400 ;  /* 0x0000040000043802 */ /* 0x000fc80000000f00 */
[----:B0-----:R-:W-:Y:S01]  /*69d0*/  @P3 LEA R6, R5, R4, 0x18 ;  /* 0x0000000405063211 */ /* 0x001fe200078ec0ff */
[----:B------:R-:W-:-:S03]  /*69e0*/  IMAD.WIDE.U32 R4, R12, -0x77777777, RZ ;  /* 0x888888890c047825 */ /* 0x000fc600078e00ff */
[----:B------:R0:W-:Y:S01]  /*69f0*/  @P3 SYNCS.ARRIVE.TRANS64.A1T0 RZ, [R6+URZ+0x108], RZ ;  /* 0x000108ff06ff39a7 */ /* 0x0001e2000810003f */
[----:B------:R-:W-:Y:S02]  /*6a00*/  ISETP.GE.U32.AND P3, PT, R3, 0xf, PT ;  /* 0x0000000f0300780c */ /* 0x000fe40003f66070 */
[----:B------:R-:W-:Y:S02]  /*6a10*/  SHF.R.U32.HI R7, RZ, 0x3, R5 ;  /* 0x00000003ff077819 */ /* 0x000fe40000011605 */
[----:B------:R-:W-:Y:S02]  /*6a20*/  SEL R5, RZ, 0x1, !P1 ;  /* 0x00000001ff057807 */ /* 0x000fe40004800000 */
[----:B------:R-:W-:Y:S01]  /*6a30*/  ISETP.GE.U32.AND P1, PT, R16, UR4, PT ;  /* 0x0000000410007c0c */ /* 0x000fe2000bf26070 */
[----:B------:R-:W-:Y:S01]  /*6a40*/  IMAD R12, R7, -0xf, R12 ;  /* 0xfffffff1070c7824 */ /* 0x000fe200078e020c */
[----:B------:R-:W-:Y:S02]  /*6a50*/  LOP3.LUT R0, R0, R5, RZ, 0x3c, !PT ;  /* 0x0000000500007212 */ /* 0x000fe400078e3cff */
[----:B------:R-:W-:-:S02]  /*6a60*/  ISETP.GE.U32.AND.EX P1, PT, R17, UR5, PT, P1 ;  /* 0x0000000511007c0c */ /* 0x000fc4000bf26110 */
[----:B------:R-:W-:Y:S02]  /*6a70*/  PRMT R4, RZ, 0x7610, R4 ;  /* 0x00007610ff047816 */ /* 0x000fe40000000004 */
[----:B------:R-:W-:-:S09]  /*6a80*/  @P3 LOP3.LUT R0, R0, 0x1, R7, 0x78, !PT ;  /* 0x0000000100003812 */ /* 0x000fd200078e7807 */
[----:B0-----:R-:W-:Y:S05]  /*6a90*/  @P1 BRA `(.L_x_160) ;  /* 0x00000004004c1947 */ /* 0x001fea0003800000 */
[----:B------:R-:W-:Y:S01]  /*6aa0*/  ULDC.64 UR4, c[0x0][0x628] ;  /* 0x00018a0000047ab9 */ /* 0x000fe20000000a00 */
[----:B------:R-:W0:Y:S01]  /*6ab0*/  S2R R15, SR_CTAID.X ;  /* 0x00000000000f7919 */ /* 0x000e220000002500 */
[----:B------:R-:W-:Y:S01]  /*6ac0*/  ISETP.NE.U32.AND P1, PT, RZ, UR4, PT ;  /* 0x00000004ff007c0c */ /* 0x000fe2000bf25070 */
[----:B------:R-:W-:Y:S01]  /*6ad0*/  ULDC UR7, c[0x0][0x630] ;  /* 0x00018c0000077ab9 */ /* 0x000fe20000000800 */
[----:B------:R-:W-:Y:S01]  /*6ae0*/  IMAD.MOV.U32 R4, RZ, RZ, R16 ;  /* 0x000000ffff047224 */ /* 0x000fe200078e0010 */
[----:B------:R-:W1:Y:S01]  /*6af0*/  S2R R14, SR_CTAID.Y ;  /* 0x00000000000e7919 */ /* 0x000e620000002600 */
[----:B------:R-:W-:Y:S01]  /*6b00*/  ISETP.NE.AND.EX P1, PT, RZ, UR5, PT, P1 ;  /* 0x00000005ff007c0c */ /* 0x000fe2000bf25310 */
[----:B------:R-:W-:-:S12]  /*6b10*/  IMAD.MOV.U32 R5, RZ, RZ, R17 ;  /* 0x000000ffff057224 */ /* 0x000fd800078e0011 */
[----:B------:R-:W-:Y:S05]  /*6b20*/  @!P1 BRA `(.L_x_161) ;  /* 0x0000000000289947 */ /* 0x000fea0003800000 */
[----:B------:R-:W-:Y:S02]  /*6b30*/  ULDC UR6, c[0x0][0x634] ;  /* 0x00018d0000067ab9 */ /* 0x000fe40000000800 */
[----:B------:R-:W-:-:S05]  /*6b40*/  IADD3 R9, P1, R16, UR6, RZ ;  /* 0x0000000610097c10 */ /* 0x000fca000ff3e0ff */
[----:B------:R-:W-:-:S04]  /*6b50*/  IMAD.X R19, RZ, RZ, R17, P1 ;  /* 0x000000ffff137224 */ /* 0x000fc800008e0611 */
[----:B------:R-:W-:-:S04]  /*6b60*/  IMAD.WIDE.U32 R6, R19, UR4, RZ ;  /* 0x0000000413067c25 */ /* 0x000fc8000f8e00ff */
[----:B------:R-:W-:-:S04]  /*6b70*/  IMAD.WIDE.U32 R6, P1, R9, UR5, R6 ;  /* 0x0000000509067c25 */ /* 0x000fc8000f820006 */
[----:B------:R-:W-:-:S04]  /*6b80*/  IMAD.WIDE.U32 R8, R9, UR4, RZ ;  /* 0x0000000409087c25 */ /* 0x000fc8000f8e00ff */
[----:B------:R-:W-:Y:S01]  /*6b90*/  IMAD.X R5, RZ, RZ, RZ, P1 ;  /* 0x000000ffff057224 */ /* 0x000fe200008e06ff */
[----:B------:R-:W-:Y:S01]  /*6ba0*/  IADD3 RZ, P1, R9, R6, RZ ;  /* 0x0000000609ff7210 */ /* 0x000fe20007f3e0ff */
[----:B------:R-:W-:-:S04]  /*6bb0*/  IMAD.MOV.U32 R4, RZ, RZ, R7 ;  /* 0x000000ffff047224 */ /* 0x000fc800078e0007 */
[----:B------:R-:W-:-:S08]  /*6bc0*/  IMAD.WIDE.U32.X R4, R19, UR5, R4, P1 ;  /* 0x0000000513047c25 */ /* 0x000fd000088e0404 */
.L_x_161:
[--C-:B------:R-:W-:Y:S01]  /*6bd0*/  SHF.R.U64 R8, R4, UR7, R5.reuse ;  /* 0x0000000704087c19 */ /* 0x100fe20008001205 */
[----:B------:R-:W-:Y:S01]  /*6be0*/  ULDC.64 UR4, c[0x0][0x620] ;  /* 0x0001880000047ab9 */ /* 0x000fe20000000a00 */
[----:B------:R-:W-:Y:S01]  /*6bf0*/  SHF.R.U32.HI R4, RZ, UR7, R5 ;  /* 0x00000007ff047c19 */ /* 0x000fe20008011605 */
[----:B------:R-:W2:Y:S01]  /*6c00*/  LDC R24, c[0x0][0x144] ;  /* 0x00005100ff187b82 */ /* 0x000ea20000000800 */
[----:B------:R-:W-:Y:S01]  /*6c10*/  IADD3 R7, P1, RZ, -R8, RZ ;  /* 0x80000008ff077210 */ /* 0x000fe20007f3e0ff */
[----:B------:R-:W-:Y:S01]  /*6c20*/  ULDC.64 UR8, c[0x0][0x640] ;  /* 0x0001900000087ab9 */ /* 0x000fe20000000a00 */
[----:B0-----:R-:W-:Y:S01]  /*6c30*/  I2FP.F32.U32 R9, R15 ;  /* 0x0000000f00097245 */ /* 0x001fe20000201000 */
[----:B------:R-:W-:Y:S02]  /*6c40*/  ULDC UR6, c[0x0][0x608] ;  /* 0x0001820000067ab9 */ /* 0x000fe40000000800 */
[----:B------:R-:W-:Y:S01]  /*6c50*/  IMAD.X R4, RZ, RZ, ~R4, P1 ;  /* 0x000000ffff047224 */ /* 0x000fe200008e0e04 */
[----:B------:R-:W-:Y:S01]  /*6c60*/  ISETP.NE.U32.AND P1, PT, RZ, UR8, PT ;  /* 0x00000008ff007c0c */ /* 0x000fe2000bf25070 */
[----:B------:R-:W0:Y:S02]  /*6c70*/  LDC R21, c[0x0][0x148] ;  /* 0x00005200ff157b82 */ /* 0x000e240000000800 */
[----:B------:R-:W-:Y:S01]  /*6c80*/  IMAD R6, R4, UR4, RZ ;  /* 0x0000000404067c24 */ /* 0x000fe2000f8e02ff */
[----:B------:R-:W-:Y:S01]  /*6c90*/  ISETP.NE.AND.EX P1, PT, RZ, UR9, PT, P1 ;  /* 0x00000009ff007c0c */ /* 0x000fe2000bf25310 */
[----:B------:R-:W-:Y:S01]  /*6ca0*/  IMAD.WIDE.U32 R4, R7, UR4, R16 ;  /* 0x0000000407047c25 */ /* 0x000fe2000f8e0010 */
[----:B------:R-:W-:-:S03]  /*6cb0*/  ULDC UR4, c[0x0][0x150] ;  /* 0x0000540000047ab9 */ /* 0x000fc60000000800 */
[----:B------:R-:W-:Y:S02]  /*6cc0*/  IMAD R7, R7, UR5, R6 ;  /* 0x0000000507077c24 */ /* 0x000fe4000f8e0206 */
[----:B------:R-:W-:Y:S01]  /*6cd0*/  FMUL R6, R9, UR4 ;  /* 0x0000000409067c20 */ /* 0x000fe20008400000 */
[----:B------:R-:W-:Y:S01]  /*6ce0*/  ULDC UR4, c[0x0][0x618] ;  /* 0x0001860000047ab9 */ /* 0x000fe20000000800 */
[----:B------:R-:W-:Y:S01]  /*6cf0*/  ULDC UR5, c[0x0][0x154] ;  /* 0x0000550000057ab9 */ /* 0x000fe20000000800 */
[----:B------:R-:W-:-:S03]  /*6d00*/  IMAD.IADD R5, R5, 0x1, R7 ;  /* 0x0000000105057824 */ /* 0x000fc600078e0207 */
[----:B------:R-:W3:Y:S02]  /*6d10*/  F2I.U32.TRUNC.NTZ R6, R6 ;  /* 0x0000000600067305 */ /* 0x000ee4000020f000 */
[----:B------:R-:W-:Y:S02]  /*6d20*/  SHF.R.U64 R9, R4, UR4, R5 ;  /* 0x0000000404097c19 */ /* 0x000fe40008001205 */
[----:B-1----:R-:W-:-:S05]  /*6d30*/  I2FP.F32.U32 R4, R14 ;  /* 0x0000000e00047245 */ /* 0x002fca0000201000 */
[----:B------:R-:W-:Y:S01]  /*6d40*/  FMUL R22, R4, UR5 ;  /* 0x0000000504167c20 */ /* 0x000fe20008400000 */
[----:B------:R-:W-:Y:S01]  /*6d50*/  SHF.R.U32.HI R4, RZ, UR4, R5 ;  /* 0x00000004ff047c19 */ /* 0x000fe20008011605 */
[----:B------:R-:W-:-:S03]  /*6d60*/  ULDC UR4, c[0x0][0x658] ;  /* 0x0001960000047ab9 */ /* 0x000fc60000000800 */
[--C-:B------:R-:W-:Y:S01]  /*6d70*/  SHF.R.U64 R20, R9, UR6, R4.reuse ;  /* 0x0000000609147c19 */ /* 0x100fe20008001204 */
[----:B------:R-:W1:Y:S01]  /*6d80*/  F2I.U32.TRUNC.NTZ R22, R22 ;  /* 0x0000001600167305 */ /* 0x000e62000020f000 */
[----:B------:R-:W-:Y:S01]  /*6d90*/  SHF.R.U32.HI R5, RZ, UR6, R4 ;  /* 0x00000006ff057c19 */ /* 0x000fe20008011604 */
[----:B---3--:R-:W-:-:S03]  /*6da0*/  IMAD.MOV R6, RZ, RZ, -R6 ;  /* 0x000000ffff067224 */ /* 0x008fc600078e0a06 */
[----:B------:R-:W-:Y:S01]  /*6db0*/  SHF.R.U64 R19, R20, UR4, R5 ;  /* 0x0000000414137c19 */ /* 0x000fe20008001205 */
[----:B--2---:R-:W-:Y:S01]  /*6dc0*/  IMAD R15, R24, R6, R15 ;  /* 0x00000006180f7224 */ /* 0x004fe200078e020f */
[----:B------:R-:W-:-:S03]  /*6dd0*/  SHF.R.U32.HI R23, RZ, UR4, R5 ;  /* 0x00000004ff177c19 */ /* 0x000fc60008011605 */
[----:B------:R-:W-:Y:S02]  /*6de0*/  IMAD.MOV.U32 R4, RZ, RZ, R19 ;  /* 0x000000ffff047224 */ /* 0x000fe400078e0013 */
[----:B------:R-:W-:Y:S01]  /*6df0*/  IMAD.MOV.U32 R5, RZ, RZ, R23 ;  /* 0x000000ffff057224 */ /* 0x000fe200078e0017 */
[----:B-1----:R-:W-:Y:S06]  /*6e00*/  @!P1 BRA `(.L_x_162) ;  /* 0x0000000000289947 */ /* 0x002fec0003800000 */
[----:B------:R-:W-:Y:S02]  /*6e10*/  ULDC UR4, c[0x0][0x64c] ;  /* 0x0001930000047ab9 */ /* 0x000fe40000000800 */
[----:B------:R-:W-:-:S05]  /*6e20*/  IADD3 R5, P1, R19, UR4, RZ ;  /* 0x0000000413057c10 */ /* 0x000fca000ff3e0ff */
[----:B------:R-:W-:-:S04]  /*6e30*/  IMAD.X R23, RZ, RZ, R23, P1 ;  /* 0x000000ffff177224 */ /* 0x000fc800008e0617 */
[----:B------:R-:W-:-:S04]  /*6e40*/  IMAD.WIDE.U32 R6, R23, UR8, RZ ;  /* 0x0000000817067c25 */ /* 0x000fc8000f8e00ff */
[----:B------:R-:W-:-:S04]  /*6e50*/  IMAD.WIDE.U32 R6, P1, R5, UR9, R6 ;  /* 0x0000000905067c25 */ /* 0x000fc8000f820006 */
[----:B------:R-:W-:-:S04]  /*6e60*/  IMAD.WIDE.U32 R4, R5, UR8, RZ ;  /* 0x0000000805047c25 */ /* 0x000fc8000f8e00ff */
[----:B------:R-:W-:Y:S01]  /*6e70*/  IMAD.MOV.U32 R4, RZ, RZ, R7 ;  /* 0x000000ffff047224 */ /* 0x000fe200078e0007 */
[----:B------:R-:W-:Y:S01]  /*6e80*/  IADD3 RZ, P3, R5, R6, RZ ;  /* 0x0000000605ff7210 */ /* 0x000fe20007f7e0ff */
[----:B------:R-:W-:-:S04]  /*6e90*/  IMAD.X R5, RZ, RZ, RZ, P1 ;  /* 0x000000ffff057224 */ /* 0x000fc800008e06ff */
[----:B------:R-:W-:-:S08]  /*6ea0*/  IMAD.WIDE.U32.X R4, R23, UR9, R4, P3 ;  /* 0x0000000917047c25 */ /* 0x000fd000098e0404 */
.L_x_162:
[----:B------:R-:W-:Y:S01]  /*6eb0*/  ISETP.NE.AND P1, PT, R2, 0x1, PT ;  /* 0x000000010200780c */ /* 0x000fe20003f25270 */
[----:B------:R-:W-:Y:S01]  /*6ec0*/  ULDC UR4, c[0x0][0x648] ;  /* 0x0001920000047ab9 */ /* 0x000fe20000000800 */
[----:B------:R-:W-:Y:S01]  /*6ed0*/  LOP3.LUT R20, R20, UR16, RZ, 0xc0, !PT ;  /* 0x0000001014147c12 */ /* 0x000fe2000f8ec0ff */
[----:B------:R-:W-:Y:S01]  /*6ee0*/  IMAD.MOV R22, RZ, RZ, -R22 ;  /* 0x000000ffff167224 */ /* 0x000fe200078e0a16 */
[----:B------:R-:W-:Y:S01]  /*6ef0*/  SHF.R.U64 R5, R4, UR4, R5 ;  /* 0x0000000404057c19 */ /* 0x000fe20008001205 */
[----:B------:R-:W-:Y:S01]  /*6f00*/  ULDC UR4, c[0x0][0x638] ;  /* 0x00018e0000047ab9 */ /* 0x000fe20000000800 */
[----:B------:R-:W-:Y:S01]  /*6f10*/  LOP3.LUT R6, R9, UR15, RZ, 0xc0, !PT ;  /* 0x0000000f09067c12 */ /* 0x000fe2000f8ec0ff */
[----:B------:R-:W-:Y:S02]  /*6f20*/  ULDC UR5, c[0x0][0x610] ;  /* 0x0001840000057ab9 */ /* 0x000fe40000000800 */
[----:B------:R-:W-:Y:S02]  /*6f30*/  IMAD.MOV R4, RZ, RZ, -R5 ;  /* 0x000000ffff047224 */ /* 0x000fe400078e0a05 */
[----:B------:R-:W-:-:S02]  /*6f40*/  IMAD R20, R5, UR17, R20 ;  /* 0x0000001105147c24 */ /* 0x000fc4000f8e0214 */
[----:B0-----:R-:W-:Y:S02]  /*6f50*/  @P1 IMAD R15, R21, R22, R14 ;  /* 0x00000016150f1224 */ /* 0x001fe400078e020e */
[----:B------:R-:W-:Y:S01]  /*6f60*/  IMAD R19, R4, UR4, R19 ;  /* 0x0000000404137c24 */ /* 0x000fe2000f8e0213 */
[----:B------:R-:W-:Y:S01]  /*6f70*/  ULDC UR4, c[0x0][0x600] ;  /* 0x0001800000047ab9 */ /* 0x000fe20000000800 */
[----:B------:R-:W-:Y:S02]  /*6f80*/  IMAD R15, R20, UR5, R15 ;  /* 0x00000005140f7c24 */ /* 0x000fe4000f8e020f */
[----:B------:R-:W-:Y:S02]  /*6f90*/  IMAD R6, R19, UR4, R6 ;  /* 0x0000000413067c24 */ /* 0x000fe4000f8e0206 */
[----:B------:R-:W-:-:S03]  /*6fa0*/  IMAD.MOV.U32 R4, RZ, RZ, 0x1 ;  /* 0x00000001ff047424 */ /* 0x000fc600078e00ff */
[----:B------:R-:W-:Y:S02]  /*6fb0*/  SEL R20, R6, R15, !P1 ;  /* 0x0000000f06147207 */ /* 0x000fe40004800000 */
[----:B------:R-:W-:-:S07]  /*6fc0*/  SEL R19, R15, R6, !P1 ;  /* 0x000000060f137207 */ /* 0x000fce0004800000 */
.L_x_160:
[----:B------:R-:W-:Y:S05]  /*6fd0*/  BSYNC B1 ;  /* 0x0000000000017941 */ /* 0x000fea0003800000 */
.L_x_159:
[----:B------:R-:W-:-:S13]  /*6fe0*/  LOP3.LUT P1, RZ, R4, 0xff, RZ, 0xc0, !PT ;  /* 0x000000ff04ff7812 */ /* 0x000fda000782c0ff */
[----:B------:R-:W-:Y:S05]  /*6ff0*/  @P1 BRA `(.L_x_163) ;  /* 0xfffffff4004c1947 */ /* 0x000fea000383ffff */
[----:B------:R-:W-:Y:S05]  /*7000*/  BSYNC B0 ;  /* 0x0000000000007941 */ /* 0x000fea0003800000 */
.L_x_151:
[----:B------:R-:W-:-:S03]  /*7010*/  UMOV UR4, 0xffffffff ;  /* 0xffffffff00047882 */ /* 0x000fc60000000000 */
[----:B------:R-:W-:Y:S05]  /*7020*/  BRA.DIV UR4, `(.L_x_164) ;  /* 0x0000000a04a07947 */ /* 0x000fea000b800000 */
[----:B------:R-:W-:-:S13]  /*7030*/  ELECT P6, URZ, PT ;  /* 0x00000000003f782f */ /* 0x000fda00038c0000 */
.L_x_189:
[----:B------:R-:W-:Y:S04]  /*7040*/  BSSY B0, `(.L_x_165) ;  /* 0x000008e000007945 */ /* 0x000fe80003800000 */
[----:B------:R-:W-:Y:S05]  /*7050*/  @!P6 BRA `(.L_x_166) ;  /* 0x000000080030e947 */ /* 0x000fea0003800000 */
[----:B------:R-:W-:-:S04]  /*7060*/  LOP3.LUT R18, R18, 0x2, RZ, 0xfc, !PT ;  /* 0x0000000212127812 */ /* 0x000fc800078efcff */
[----:B------:R-:W-:-:S13]  /*7070*/  ISETP.NE.AND P0, PT, R18, 0x3, PT ;  /* 0x000000031200780c */ /* 0x000fda0003f05270 */
[----:B------:R-:W-:Y:S05]  /*7080*/  @!P0 BRA `(.L_x_167) ;  /* 0x0000000000048947 */ /* 0x000fea0003800000 */
[----:B------:R-:W-:Y:S01]  /*7090*/  BPT.TRAP 0x1 ;  /* 0x000000040000795c */ /* 0x000fe20000300000 */
.L_x_167:
[----:B------:R-:W0:Y:S01]  /*70a0*/  S2R R3, SR_CgaCtaId ;  /* 0x0000000000037919 */ /* 0x000e220000008800 */
[----:B------:R-:W-:-:S04]  /*70b0*/  MOV R2, 0x400 ;  /* 0x0000040000027802 */ /* 0x000fc80000000f00 */
[----:B0-----:R-:W-:Y:S02]  /*70c0*/  LEA R3, R3, R2, 0x18 ;  /* 0x0000000203037211 */ /* 0x001fe400078ec0ff */
[----:B------:R-:W-:-:S03]  /*70d0*/  SHF.L.U32 R2, R0, 0x1f, RZ ;  /* 0x0000001f00027819 */ /* 0x000fc600000006ff */
[----:B------:R-:W-:-:S04]  /*70e0*/  VIADD R3, R3, 0x78 ;  /* 0x0000007803037836 */ /* 0x000fc80000000000 */
[C---:B------:R-:W-:Y:S02]  /*70f0*/  IMAD R7, R12.reuse, 0x8, R3 ;  /* 0x000000080c077824 */ /* 0x040fe400078e0203 */
[----:B------:R-:W-:Y:S02]  /*7100*/  VIADD R12, R12, 0x1 ;  /* 0x000000010c0c7836 */ /* 0x000fe40000000000 */
[----:B------:R-:W0:Y:S03]  /*7110*/  SYNCS.PHASECHK.TRANS64.TRYWAIT P0, [R7+URZ], R2 ;  /* 0x00000002070075a7 */ /* 0x000e26000800017f */
[----:B------:R-:W-:-:S04]  /*7120*/  ISETP.NE.AND P1, PT, R12, 0xf, PT ;  /* 0x0000000f0c00780c */ /* 0x000fc80003f25270 */
[----:B------:R-:W-:Y:S02]  /*7130*/  SEL R5, RZ, 0x1, P1 ;  /* 0x00000001ff057807 */ /* 0x000fe40000800000 */
[----:B------:R-:W-:Y:S02]  /*7140*/  SEL R12, R12, RZ, P1 ;  /* 0x000000ff0c0c7207 */ /* 0x000fe40000800000 */
[----:B------:R-:W-:-:S03]  /*7150*/  LOP3.LUT R5, R0, R5, RZ, 0x3c, !PT ;  /* 0x0000000500057212 */ /* 0x000fc600078e3cff */
[----:B------:R-:W-:Y:S01]  /*7160*/  IMAD R9, R12, 0x8, R3 ;  /* 0x000000080c097824 */ /* 0x000fe200078e0203 */
[----:B------:R-:W-:Y:S01]  /*7170*/  SHF.L.U32 R4, R5, 0x1f, RZ ;  /* 0x0000001f05047819 */ /* 0x000fe200000006ff */
[----:B0-----:R-:W-:Y:S06]  /*7180*/  @!P0 BRA `(.L_x_168) ;  /* 0x0000000800688947 */ /* 0x001fec0003800000 */
.L_x_190:
[----:B------:R-:W1:Y:S01]  /*7190*/  SYNCS.PHASECHK.TRANS64.TRYWAIT P0, [R9+URZ], R4 ;  /* 0x00000004090075a7 */ /* 0x000e62000800017f */
[----:B------:R-:W-:-:S05]  /*71a0*/  VIADD R0, R12, 0x1 ;  /* 0x000000010c007836 */ /* 0x000fca0000000000 */
[----:B------:R-:W-:-:S04]  /*71b0*/  ISETP.NE.AND P1, PT, R0, 0xf, PT ;  /* 0x0000000f0000780c */ /* 0x000fc80003f25270 */
[----:B0-----:R-:W-:Y:S02]  /*71c0*/  SEL R2, RZ, 0x1, P1 ;  /* 0x00000001ff027807 */ /* 0x001fe40000800000 */
[----:B------:R-:W-:Y:S02]  /*71d0*/  SEL R0, R0, RZ, P1 ;  /* 0x000000ff00007207 */ /* 0x000fe40000800000 */
[----:B------:R-:W-:-:S03]  /*71e0*/  LOP3.LUT R7, R5, R2, RZ, 0x3c, !PT ;  /* 0x0000000205077212 */ /* 0x000fc600078e3cff */
[----:B------:R-:W-:Y:S01]  /*71f0*/  IMAD R6, R0, 0x8, R3 ;  /* 0x0000000800067824 */ /* 0x000fe200078e0203 */
[----:B------:R-:W-:Y:S01]  /*7200*/  SHF.L.U32 R5, R7, 0x1f, RZ ;  /* 0x0000001f07057819 */ /* 0x000fe200000006ff */
[----:B-1----:R-:W-:Y:S06]  /*7210*/  @!P0 BRA `(.L_x_169) ;  /* 0x0000000800588947 */ /* 0x002fec0003800000 */
.L_x_191:
[----:B------:R-:W1:Y:S01]  /*7220*/  SYNCS.PHASECHK.TRANS64.TRYWAIT P0, [R6+URZ], R5 ;  /* 0x00000005060075a7 */ /* 0x000e62000800017f */
[----:B------:R-:W-:-:S05]  /*7230*/  VIADD R0, R0, 0x1 ;  /* 0x0000000100007836 */ /* 0x000fca0000000000 */
[----:B------:R-:W-:-:S04]  /*7240*/  ISETP.NE.AND P1, PT, R0, 0xf, PT ;  /* 0x0000000f0000780c */ /* 0x000fc80003f25270 */
[----:B------:R-:W-:Y:S02]  /*7250*/  SEL R2, RZ, 0x1, P1 ;  /* 0x00000001ff027807 */ /* 0x000fe40000800000 */
[----:B------:R-:W-:Y:S02]  /*7260*/  SEL R0, R0, RZ, P1 ;  /* 0x000000ff00007207 */ /* 0x000fe40000800000 */
[----:B------:R-:W-:-:S03]  /*7270*/  LOP3.LUT R7, R7, R2, RZ, 0x3c, !PT ;  /* 0x0000000207077212 */ /* 0x000fc600078e3cff */
[----:B0-----:R-:W-:Y:S01]  /*7280*/  IMAD R9, R0, 0x8, R3 ;  /* 0x0000000800097824 */ /* 0x001fe200078e0203 */
[----:B------:R-:W-:Y:S01]  /*7290*/  SHF.L.U32 R4, R7, 0x1f, RZ ;  /* 0x0000001f07047819 */ /* 0x000fe200000006ff */
[----:B-1----:R-:W-:Y:S06]  /*72a0*/  @!P0 BRA `(.L_x_170) ;  /* 0x0000000800488947 */ /* 0x002fec0003800000 */
.L_x_192:
        /* <DEDUP_REMOVED lines=9> */
.L_x_193:
        /* <DEDUP_REMOVED lines=9> */
.L_x_194:
        /* <DEDUP_REMOVED lines=9> */
.L_x_195:
        /* <DEDUP_REMOVED lines=9> */
.L_x_196:
        /* <DEDUP_REMOVED lines=9> */
.L_x_197:
        /* <DEDUP_REMOVED lines=9> */
.L_x_198:
        /* <DEDUP_REMOVED lines=9> */
.L_x_199:
        /* <DEDUP_REMOVED lines=9> */
.L_x_200:
        /* <DEDUP_REMOVED lines=9> */
.L_x_201:
        /* <DEDUP_REMOVED lines=9> */
.L_x_202:
[----:B------:R-:W1:Y:S01]  /*7850*/  SYNCS.PHASECHK.TRANS64.TRYWAIT P0, [R9+URZ], R4 ;  /* 0x00000004090075a7 */ /* 0x000e62000800017f */
[----:B------:R-:W-:-:S05]  /*7860*/  VIADD R0, R0, 0x1 ;  /* 0x0000000100007836 */ /* 0x000fca0000000000 */
[----:B------:R-:W-:-:S04]  /*7870*/  ISETP.NE.AND P1, PT, R0, 0xf, PT ;  /* 0x0000000f0000780c */ /* 0x000fc80003f25270 */
[----:B------:R-:W-:Y:S02]  /*7880*/  SEL R2, RZ, 0x1, P1 ;  /* 0x00000001ff027807 */ /* 0x000fe40000800000 */
[----:B------:R-:W-:Y:S02]  /*7890*/  SEL R0, R0, RZ, P1 ;  /* 0x000000ff00007207 */ /* 0x000fe40000800000 */
[----:B------:R-:W-:Y:S01]  /*78a0*/  LOP3.LUT R2, R7, R2, RZ, 0x3c, !PT ;  /* 0x0000000207027212 */ /* 0x000fe200078e3cff */
[----:B-1----:R-:W-:Y:S06]  /*78b0*/  @!P0 BRA `(.L_x_181) ;  /* 0x0000000400a08947 */ /* 0x002fec0003800000 */
.L_x_203:
[----:B------:R-:W-:Y:S01]  /*78c0*/  IMAD R3, R0, 0x8, R3 ;  /* 0x0000000800037824 */ /* 0x000fe200078e0203 */
[----:B------:R-:W-:-:S07]  /*78d0*/  SHF.L.U32 R0, R2, 0x1f, RZ ;  /* 0x0000001f02007819 */ /* 0x000fce00000006ff */
.L_x_182:
[----:B--2---:R2:W3:Y:S02]  /*78e0*/  SYNCS.PHASECHK.TRANS64.TRYWAIT P0, [R3+URZ], R0 ;  /* 0x00000000030075a7 */ /* 0x0044e4000800017f */
[----:B---3--:R-:W-:Y:S05]  /*78f0*/  @!P0 NANOSLEEP.SYNCS 0x989680 ;  /* 0x009896800000895d */ /* 0x008fea0003900000 */
[----:B------:R-:W3:Y:S02]  /*7900*/  @!P0 SYNCS.PHASECHK.TRANS64 P0, [R3+URZ], R0 ;  /* 0x00000000030085a7 */ /* 0x000ee4000800007f */
[----:B---3--:R-:W-:Y:S05]  /*7910*/  @!P0 BRA `(.L_x_182) ;  /* 0xfffffffc00f08947 */ /* 0x008fea000383ffff */
.L_x_166:
[----:B------:R-:W-:Y:S05]  /*7920*/  BSYNC B0 ;  /* 0x0000000000007941 */ /* 0x000fea0003800000 */
.L_x_165:
[----:B------:R-:W-:Y:S05]  /*7930*/  EXIT ;  /* 0x000000000000794d */ /* 0x000fea0003800000 */
.L_x_18:
[----:B-1----:R1:W2:Y:S02]  /*7940*/  SYNCS.PHASECHK.TRANS64.TRYWAIT P1, [R3+URZ], R0 ;  /* 0x00000000030075a7 */ /* 0x0022a4000802017f */
[----:B--2---:R-:W-:Y:S05]  /*7950*/  @!P1 NANOSLEEP.SYNCS 0x989680 ;  /* 0x009896800000995d */ /* 0x004fea0003900000 */
[----:B------:R-:W2:Y:S02]  /*7960*/  @!P1 SYNCS.PHASECHK.TRANS64 P1, [R3+URZ], R0 ;  /* 0x00000000030095a7 */ /* 0x000ea4000802007f */
[----:B--2---:R-:W-:Y:S05]  /*7970*/  @!P1 BRA `(.L_x_18) ;  /* 0xfffffffc00f09947 */ /* 0x004fea000383ffff */
[----:B------:R-:W-:Y:S05]  /*7980*/  BRA `(.L_x_17) ;  /* 0xffffff9c00287947 */ /* 0x000fea000383ffff */
.L_x_23:
[----:B-1----:R1:W2:Y:S02]  /*7990*/  SYNCS.PHASECHK.TRANS64.TRYWAIT P1, [R5+URZ], R4 ;  /* 0x00000004050075a7 */ /* 0x0022a4000802017f */
[----:B--2---:R-:W-:Y:S05]  /*79a0*/  @!P1 NANOSLEEP.SYNCS 0x989680 ;  /* 0x009896800000995d */ /* 0x004fea0003900000 */
[----:B------:R-:W2:Y:S02]  /*79b0*/  @!P1 SYNCS.PHASECHK.TRANS64 P1, [R5+URZ], R4 ;  /* 0x00000004050095a7 */ /* 0x000ea4000802007f */
[----:B--2---:R-:W-:Y:S05]  /*79c0*/  @!P1 BRA `(.L_x_23) ;  /* 0xfffffffc00f09947 */ /* 0x004fea000383ffff */
[----:B------:R-:W-:Y:S05]  /*79d0*/  BRA `(.L_x_22) ;  /* 0xffffffa000fc7947 */ /* 0x000fea000383ffff */
.L_x_152:
[----:B------:R-:W-:Y:S01]  /*79e0*/  BSSY B1, `(.L_x_183) ;  /* 0x0000006000017945 */ /* 0x000fe20003800000 */
[----:B------:R-:W-:-:S07]  /*79f0*/  IMAD.MOV.U32 R15, RZ, RZ, -0x1 ;  /* 0xffffffffff0f7424 */ /* 0x000fce00078e00ff */
[----:B------:R-:W-:Y:S05]  /*7a00*/  WARPSYNC.COLLECTIVE R15, `(.L_x_184) ;  /* 0x000000000f0c7348 */ /* 0x000fea0003c00000 */
[----:B------:R-:W-:Y:S02]  /*7a10*/  ELECT P6, UR62, PT ;  /* 0x00000000003e782f */ /* 0x000fe400038c0000 */
[----:B------:R-:W-:Y:S01]  /*7a20*/  MOV R14, UR62 ;  /* 0x0000003e000e7c02 */ /* 0x000fe20008000f00 */
[----:B------:R-:W-:Y:S10]  /*7a30*/  ENDCOLLECTIVE ;  /* 0x000000000000791b */ /* 0x000ff40003800000 */
.L_x_184:
[----:B------:R-:W-:Y:S05]  /*7a40*/  BSYNC B1 ;  /* 0x0000000000017941 */ /* 0x000fea0003800000 */
.L_x_183:
[----:B------:R-:W-:Y:S05]  /*7a50*/  BRA `(.L_x_185) ;  /* 0xffffffe800c07947 */ /* 0x000fea000383ffff */
.L_x_155:
[----:B0-----:R0:W1:Y:S02]  /*7a60*/  SYNCS.PHASECHK.TRANS64.TRYWAIT P1, [R14+URZ+0x78], R7 ;  /* 0x000078070e0075a7 */ /* 0x001064000802017f */
[----:B-1----:R-:W-:Y:S05]  /*7a70*/  @!P1 NANOSLEEP.SYNCS 0x989680 ;  /* 0x009896800000995d */ /* 0x002fea0003900000 */
[----:B------:R-:W1:Y:S02]  /*7a80*/  @!P1 SYNCS.PHASECHK.TRANS64 P1, [R14+URZ+0x78], R7 ;  /* 0x000078070e0095a7 */ /* 0x000e64000802007f */
[----:B-1----:R-:W-:Y:S05]  /*7a90*/  @!P1 BRA `(.L_x_155) ;  /* 0xfffffffc00f09947 */ /* 0x002fea000383ffff */
[----:B------:R-:W-:Y:S05]  /*7aa0*/  BRA `(.L_x_186) ;  /* 0xffffffe800f47947 */ /* 0x000fea000383ffff */
.L_x_164:
[----:B------:R-:W-:Y:S01]  /*7ab0*/  BSSY B0, `(.L_x_187) ;  /* 0x0000006000007945 */ /* 0x000fe20003800000 */
[----:B------:R-:W-:-:S07]  /*7ac0*/  IMAD.MOV.U32 R15, RZ, RZ, -0x1 ;  /* 0xffffffffff0f7424 */ /* 0x000fce00078e00ff */
[----:B------:R-:W-:Y:S05]  /*7ad0*/  WARPSYNC.COLLECTIVE R15, `(.L_x_188) ;  /* 0x000000000f0c7348 */ /* 0x000fea0003c00000 */
[----:B------:R-:W-:Y:S02]  /*7ae0*/  ELECT P6, UR62, PT ;  /* 0x00000000003e782f */ /* 0x000fe400038c0000 */
[----:B------:R-:W-:Y:S01]  /*7af0*/  MOV R14, UR62 ;  /* 0x0000003e000e7c02 */ /* 0x000fe20008000f00 */
[----:B------:R-:W-:Y:S10]  /*7b00*/  ENDCOLLECTIVE ;  /* 0x000000000000791b */ /* 0x000ff40003800000 */
.L_x_188:
[----:B------:R-:W-:Y:S05]  /*7b10*/  BSYNC B0 ;  /* 0x0000000000007941 */ /* 0x000fea0003800000 */
.L_x_187:
[----:B------:R-:W-:Y:S05]  /*7b20*/  BRA `(.L_x_189) ;  /* 0xfffffff400447947 */ /* 0x000fea000383ffff */
.L_x_168:
[----:B0-----:R0:W1:Y:S02]  /*7b30*/  SYNCS.PHASECHK.TRANS64.TRYWAIT P0, [R7+URZ], R2 ;  /* 0x00000002070075a7 */ /* 0x001064000800017f */
[----:B-1----:R-:W-:Y:S05]  /*7b40*/  @!P0 NANOSLEEP.SYNCS 0x989680 ;  /* 0x009896800000895d */ /* 0x002fea0003900000 */
[----:B------:R-:W1:Y:S02]  /*7b50*/  @!P0 SYNCS.PHASECHK.TRANS64 P0, [R7+URZ], R2 ;  /* 0x00000002070085a7 */ /* 0x000e64000800007f */
[----:B-1----:R-:W-:Y:S05]  /*7b60*/  @!P0 BRA `(.L_x_168) ;  /* 0xfffffffc00f08947 */ /* 0x002fea000383ffff */
[----:B------:R-:W-:Y:S05]  /*7b70*/  BRA `(.L_x_190) ;  /* 0xfffffff400847947 */ /* 0x000fea000383ffff */
.L_x_169:
[----:B0-----:R0:W1:Y:S02]  /*7b80*/  SYNCS.PHASECHK.TRANS64.TRYWAIT P0, [R9+URZ], R4 ;  /* 0x00000004090075a7 */ /* 0x001064000800017f */
[----:B-1----:R-:W-:Y:S05]  /*7b90*/  @!P0 NANOSLEEP.SYNCS 0x989680 ;  /* 0x009896800000895d */ /* 0x002fea0003900000 */
[----:B------:R-:W1:Y:S02]  /*7ba0*/  @!P0 SYNCS.PHASECHK.TRANS64 P0, [R9+URZ], R4 ;  /* 0x00000004090085a7 */ /* 0x000e64000800007f */
[----:B-1----:R-:W-:Y:S05]  /*7bb0*/  @!P0 BRA `(.L_x_169) ;  /* 0xfffffffc00f08947 */ /* 0x002fea000383ffff */
[----:B------:R-:W-:Y:S05]  /*7bc0*/  BRA `(.L_x_191) ;  /* 0xfffffff400947947 */ /* 0x000fea000383ffff */
.L_x_170:
[----:B0-----:R0:W1:Y:S02]  /*7bd0*/  SYNCS.PHASECHK.TRANS64.TRYWAIT P0, [R6+URZ], R5 ;  /* 0x00000005060075a7 */ /* 0x001064000800017f */
[----:B-1----:R-:W-:Y:S05]  /*7be0*/  @!P0 NANOSLEEP.SYNCS 0x989680 ;  /* 0x009896800000895d */ /* 0x002fea0003900000 */
[----:B------:R-:W1:Y:S02]  /*7bf0*/  @!P0 SYNCS.PHASECHK.TRANS64 P0, [R6+URZ], R5 ;  /* 0x00000005060085a7 */ /* 0x000e64000800007f */
[----:B-1----:R-:W-:Y:S05]  /*7c00*/  @!P0 BRA `(.L_x_170) ;  /* 0xfffffffc00f08947 */ /* 0x002fea000383ffff */
[----:B------:R-:W-:Y:S05]  /*7c10*/  BRA `(.L_x_192) ;  /* 0xfffffff400a47947 */ /* 0x000fea000383ffff */
.L_x_171:
[----:B0-----:R0:W1:Y:S02]  /*7c20*/  SYNCS.PHASECHK.TRANS64.TRYWAIT P0, [R9+URZ], R4 ;  /* 0x00000004090075a7 */ /* 0x001064000800017f */
[----:B-1----:R-:W-:Y:S05]  /*7c30*/  @!P0 NANOSLEEP.SYNCS 0x989680 ;  /* 0x009896800000895d */ /* 0x002fea0003900000 */
[----:B------:R-:W1:Y:S02]  /*7c40*/  @!P0 SYNCS.PHASECHK.TRANS64 P0, [R9+URZ], R4 ;  /* 0x00000004090085a7 */ /* 0x000e64000800007f */
[----:B-1----:R-:W-:Y:S05]  /*7c50*/  @!P0 BRA `(.L_x_171) ;  /* 0xfffffffc00f08947 */ /* 0x002fea000383ffff */
[----:B------:R-:W-:Y:S05]  /*7c60*/  BRA `(.L_x_193) ;  /* 0xfffffff400b47947 */ /* 0x000fea000383ffff */
.L_x_172:
[----:B0-----:R0:W1:Y:S02]  /*7c70*/  SYNCS.PHASECHK.TRANS64.TRYWAIT P0, [R6+URZ], R5 ;  /* 0x00000005060075a7 */ /* 0x001064000800017f */
[----:B-1----:R-:W-:Y:S05]  /*7c80*/  @!P0 NANOSLEEP.SYNCS 0x989680 ;  /* 0x009896800000895d */ /* 0x002fea0003900000 */
[----:B------:R-:W1:Y:S02]  /*7c90*/  @!P0 SYNCS.PHASECHK.TRANS64 P0, [R6+URZ], R5 ;  /* 0x00000005060085a7 */ /* 0x000e64000800007f */
[----:B-1----:R-:W-:Y:S05]  /*7ca0*/  @!P0 BRA `(.L_x_172) ;  /* 0xfffffffc00f08947 */ /* 0x002fea000383ffff */
[----:B------:R-:W-:Y:S05]  /*7cb0*/  BRA `(.L_x_194) ;  /* 0xfffffff400c47947 */ /* 0x000fea000383ffff */
.L_x_173:
[----:B0-----:R0:W1:Y:S02]  /*7cc0*/  SYNCS.PHASECHK.TRANS64.TRYWAIT P0, [R9+URZ], R4 ;  /* 0x00000004090075a7 */ /* 0x001064000800017f */
[----:B-1----:R-:W-:Y:S05]  /*7cd0*/  @!P0 NANOSLEEP.SYNCS 0x989680 ;  /* 0x009896800000895d */ /* 0x002fea0003900000 */
[----:B------:R-:W1:Y:S02]  /*7ce0*/  @!P0 SYNCS.PHASECHK.TRANS64 P0, [R9+URZ], R4 ;  /* 0x00000004090085a7 */ /* 0x000e64000800007f */
[----:B-1----:R-:W-:Y:S05]  /*7cf0*/  @!P0 BRA `(.L_x_173) ;  /* 0xfffffffc00f08947 */ /* 0x002fea000383ffff */
[----:B------:R-:W-:Y:S05]  /*7d00*/  BRA `(.L_x_195) ;  /* 0xfffffff400d47947 */ /* 0x000fea000383ffff */
.L_x_174:
[----:B0-----:R0:W1:Y:S02]  /*7d10*/  SYNCS.PHASECHK.TRANS64.TRYWAIT P0, [R6+URZ], R5 ;  /* 0x00000005060075a7 */ /* 0x001064000800017f */
[----:B-1----:R-:W-:Y:S05]  /*7d20*/  @!P0 NANOSLEEP.SYNCS 0x989680 ;  /* 0x009896800000895d */ /* 0x002fea0003900000 */
[----:B------:R-:W1:Y:S02]  /*7d30*/  @!P0 SYNCS.PHASECHK.TRANS64 P0, [R6+URZ], R5 ;  /* 0x00000005060085a7 */ /* 0x000e64000800007f */
[----:B-1----:R-:W-:Y:S05]  /*7d40*/  @!P0 BRA `(.L_x_174) ;  /* 0xfffffffc00f08947 */ /* 0x002fea000383ffff */
[----:B------:R-:W-:Y:S05]  /*7d50*/  BRA `(.L_x_196) ;  /* 0xfffffff400e47947 */ /* 0x000fea000383ffff */
.L_x_175:
[----:B0-----:R0:W1:Y:S02]  /*7d60*/  SYNCS.PHASECHK.TRANS64.TRYWAIT P0, [R9+URZ], R4 ;  /* 0x00000004090075a7 */ /* 0x001064000800017f */
[----:B-1----:R-:W-:Y:S05]  /*7d70*/  @!P0 NANOSLEEP.SYNCS 0x989680 ;  /* 0x009896800000895d */ /* 0x002fea0003900000 */
[----:B------:R-:W1:Y:S02]  /*7d80*/  @!P0 SYNCS.PHASECHK.TRANS64 P0, [R9+URZ], R4 ;  /* 0x00000004090085a7 */ /* 0x000e64000800007f */
[----:B-1----:R-:W-:Y:S05]  /*7d90*/  @!P0 BRA `(.L_x_175) ;  /* 0xfffffffc00f08947 */ /* 0x002fea000383ffff */
[----:B------:R-:W-:Y:S05]  /*7da0*/  BRA `(.L_x_197) ;  /* 0xfffffff400f47947 */ /* 0x000fea000383ffff */
.L_x_176:
[----:B0-----:R0:W1:Y:S02]  /*7db0*/  SYNCS.PHASECHK.TRANS64.TRYWAIT P0, [R6+URZ], R5 ;  /* 0x00000005060075a7 */ /* 0x001064000800017f */
[----:B-1----:R-:W-:Y:S05]  /*7dc0*/  @!P0 NANOSLEEP.SYNCS 0x989680 ;  /* 0x009896800000895d */ /* 0x002fea0003900000 */
[----:B------:R-:W1:Y:S02]  /*7dd0*/  @!P0 SYNCS.PHASECHK.TRANS64 P0, [R6+URZ], R5 ;  /* 0x00000005060085a7 */ /* 0x000e64000800007f */
[----:B-1----:R-:W-:Y:S05]  /*7de0*/  @!P0 BRA `(.L_x_176) ;  /* 0xfffffffc00f08947 */ /* 0x002fea000383ffff */
[----:B------:R-:W-:Y:S05]  /*7df0*/  BRA `(.L_x_198) ;  /* 0xfffffff800047947 */ /* 0x000fea000383ffff */
.L_x_177:
[----:B0-----:R0:W1:Y:S02]  /*7e00*/  SYNCS.PHASECHK.TRANS64.TRYWAIT P0, [R9+URZ], R4 ;  /* 0x00000004090075a7 */ /* 0x001064000800017f */
[----:B-1----:R-:W-:Y:S05]  /*7e10*/  @!P0 NANOSLEEP.SYNCS 0x989680 ;  /* 0x009896800000895d */ /* 0x002fea0003900000 */
[----:B------:R-:W1:Y:S02]  /*7e20*/  @!P0 SYNCS.PHASECHK.TRANS64 P0, [R9+URZ], R4 ;  /* 0x00000004090085a7 */ /* 0x000e64000800007f */
[----:B-1----:R-:W-:Y:S05]  /*7e30*/  @!P0 BRA `(.L_x_177) ;  /* 0xfffffffc00f08947 */ /* 0x002fea000383ffff */
[----:B------:R-:W-:Y:S05]  /*7e40*/  BRA `(.L_x_199) ;  /* 0xfffffff800147947 */ /* 0x000fea000383ffff */
.L_x_178:
[----:B0-----:R0:W1:Y:S02]  /*7e50*/  SYNCS.PHASECHK.TRANS64.TRYWAIT P0, [R6+URZ], R5 ;  /* 0x00000005060075a7 */ /* 0x001064000800017f */
[----:B-1----:R-:W-:Y:S05]  /*7e60*/  @!P0 NANOSLEEP.SYNCS 0x989680 ;  /* 0x009896800000895d */ /* 0x002fea0003900000 */
[----:B------:R-:W1:Y:S02]  /*7e70*/  @!P0 SYNCS.PHASECHK.TRANS64 P0, [R6+URZ], R5 ;  /* 0x00000005060085a7 */ /* 0x000e64000800007f */
[----:B-1----:R-:W-:Y:S05]  /*7e80*/  @!P0 BRA `(.L_x_178) ;  /* 0xfffffffc00f08947 */ /* 0x002fea000383ffff */
[----:B------:R-:W-:Y:S05]  /*7e90*/  BRA `(.L_x_200) ;  /* 0xfffffff800247947 */ /* 0x000fea000383ffff */
.L_x_179:
[----:B0-----:R0:W1:Y:S02]  /*7ea0*/  SYNCS.PHASECHK.TRANS64.TRYWAIT P0, [R9+URZ], R4 ;  /* 0x00000004090075a7 */ /* 0x001064000800017f */
[----:B-1----:R-:W-:Y:S05]  /*7eb0*/  @!P0 NANOSLEEP.SYNCS 0x989680 ;  /* 0x009896800000895d */ /* 0x002fea0003900000 */
[----:B------:R-:W1:Y:S02]  /*7ec0*/  @!P0 SYNCS.PHASECHK.TRANS64 P0, [R9+URZ], R4 ;  /* 0x00000004090085a7 */ /* 0x000e64000800007f */
[----:B-1----:R-:W-:Y:S05]  /*7ed0*/  @!P0 BRA `(.L_x_179) ;  /* 0xfffffffc00f08947 */ /* 0x002fea000383ffff */
[----:B------:R-:W-:Y:S05]  /*7ee0*/  BRA `(.L_x_201) ;  /* 0xfffffff800347947 */ /* 0x000fea000383ffff */
.L_x_180:
[----:B0-----:R0:W1:Y:S02]  /*7ef0*/  SYNCS.PHASECHK.TRANS64.TRYWAIT P0, [R6+URZ], R5 ;  /* 0x00000005060075a7 */ /* 0x001064000800017f */
[----:B-1----:R-:W-:Y:S05]  /*7f00*/  @!P0 NANOSLEEP.SYNCS 0x989680 ;  /* 0x009896800000895d */ /* 0x002fea0003900000 */
[----:B------:R-:W1:Y:S02]  /*7f10*/  @!P0 SYNCS.PHASECHK.TRANS64 P0, [R6+URZ], R5 ;  /* 0x00000005060085a7 */ /* 0x000e64000800007f */
[----:B-1----:R-:W-:Y:S05]  /*7f20*/  @!P0 BRA `(.L_x_180) ;  /* 0xfffffffc00f08947 */ /* 0x002fea000383ffff */
[----:B------:R-:W-:Y:S05]  /*7f30*/  BRA `(.L_x_202) ;  /* 0xfffffff800447947 */ /* 0x000fea000383ffff */
.L_x_181:
[----:B-1----:R1:W2:Y:S02]  /*7f40*/  SYNCS.PHASECHK.TRANS64.TRYWAIT P0, [R9+URZ], R4 ;  /* 0x00000004090075a7 */ /* 0x0022a4000800017f */
[----:B--2---:R-:W-:Y:S05]  /*7f50*/  @!P0 NANOSLEEP.SYNCS 0x989680 ;  /* 0x009896800000895d */ /* 0x004fea0003900000 */
[----:B------:R-:W2:Y:S02]  /*7f60*/  @!P0 SYNCS.PHASECHK.TRANS64 P0, [R9+URZ], R4 ;  /* 0x00000004090085a7 */ /* 0x000ea4000800007f */
[----:B--2---:R-:W-:Y:S05]  /*7f70*/  @!P0 BRA `(.L_x_181) ;  /* 0xfffffffc00f08947 */ /* 0x004fea000383ffff */
[----:B------:R-:W-:Y:S05]  /*7f80*/  BRA `(.L_x_203) ;  /* 0xfffffff8004c7947 */ /* 0x000fea000383ffff */
.L_x_204:
[----:B------:R-:W-:-:S00]  /*7f90*/  BRA `(.L_x_204) ;  /* 0xfffffffc00fc7947 */ /* 0x000fc0000383ffff */
[----:B------:R-:W-:-:S00]  /*7fa0*/  NOP ;  /* 0x0000000000007918 */ /* 0x000fc00000000000 */
        /* <DEDUP_REMOVED lines=13> */
.L_x_205:


//--------------------- .nv.global.init           --------------------------
	.section	.nv.global.init,"aw",@progbits
.nv.global.init:
	.type		$str$22,@object
	.size		$str$22,($str$23 - $str$22)
$str$22:
        /*0000*/ 	.byte	0x6b, 0x5f, 0x74, 0x69, 0x6c, 0x65, 0x5f, 0x63, 0x6f, 0x75, 0x6e, 0x74, 0x20, 0x3e, 0x3d, 0x20
        /*0010*/ 	.byte	0x31, 0x00
	.type		$str$23,@object
	.size		$str$23,(__unnamed_1 - $str$23)
$str$23:
        /*0012*/ 	.byte	0x2f, 0x74, 0x6d, 0x70, 0x2f, 0x63, 0x75, 0x74, 0x6c, 0x61, 0x73, 0x73, 0x5f, 0x73, 0x77, 0x65
        /*0022*/ 	.byte	0x65, 0x70, 0x5f, 0x73, 0x72, 0x63, 0x2f, 0x69, 0x6e, 0x63, 0x6c, 0x75, 0x64, 0x65, 0x2f, 0x63
        /*0032*/ 	.byte	0x75, 0x74, 0x6c, 0x61, 0x73, 0x73, 0x2f, 0x67, 0x65, 0x6d, 0x6d, 0x2f, 0x63, 0x6f, 0x6c, 0x6c
        /*0042*/ 	.byte	0x65, 0x63, 0x74, 0x69, 0x76, 0x65, 0x2f, 0x73, 0x6d, 0x39, 0x30, 0x5f, 0x6d, 0x6d, 0x61, 0x5f
        /*0052*/ 	.byte	0x74, 0x6d, 0x61, 0x5f, 0x67, 0x6d, 0x6d, 0x61, 0x5f, 0x73, 0x73, 0x5f, 0x77, 0x61, 0x72, 0x70
        /*0062*/ 	.byte	0x73, 0x70, 0x65, 0x63, 0x69, 0x61, 0x6c, 0x69, 0x7a, 0x65, 0x64, 0x2e, 0x68, 0x70, 0x70, 0x00
	.type		__unnamed_1,@object
	.size		__unnamed_1,(.L_0 - __unnamed_1)
__unnamed_1:
        /*0072*/ 	.byte	0x76, 0x6f, 0x69, 0x64, 0x20, 0x63, 0x75, 0x74, 0x6c, 0x61, 0x73, 0x73, 0x3a, 0x3a, 0x67, 0x65
        /* <DEDUP_REMOVED lines=171> */
        /*0b32*/ 	.byte	0x74, 0x65, 0x3a, 0x3a, 0x69, 0x64, 0x65, 0x6e, 0x74, 0x69, 0x74, 0x79, 0x5d, 0x00
.L_0:


//--------------------- .nv.shared._ZN7cutlass13device_kernelINS_4gemm6kernel13GemmUniversalIN4cute5tupleIJiiiiEEENS1_10collective13CollectiveMmaINS1_34MainloopSm90TmaGmmaWarpSpecializedILi15ENS5_IJNS4_1CILi1EEESB_SB_EEENS1_35KernelTmaWarpSpecializedCooperativeEEENS5_IJNSA_ILi128EEENSA_ILi112EEENSA_ILi64EEEEEEaNS5_IJlSB_lEEEaSJ_NS4_8TiledMMAINS4_8MMA_AtomIJNS4_4SM904GMMA26MMA_64x16x32_S32S8S8_SS_TNEEEENS4_6LayoutINS5_IJNSA_ILi2EEESB_SB_EEENS5_IJSB_NSA_ILi0EEEST_EEEEENS5_IJNS4_10UnderscoreESW_SW_EEEEENS4_13SM90_TMA_LOADENS4_14ComposedLayoutINS4_7SwizzleILi2ELi4ELi3EEENS4_18smem_ptr_flag_bitsILi8EEENSQ_INS5_IJNSA_ILi8EEESH_EEENS5_IJSH_SB_EEEEEEEvNS4_8identityESZ_S19_vS1A_EENS_8epilogue10collective6detail29Sm90TmaWarpSpecializedAdapterINS1D_15DefaultEpilogueIaSJ_SJ_NS1C_6thread17LinearCombinationIaLi1EiiLNS1H_9ScaleType4KindE0ELNS_15FloatRoundStyleE2EaEENS1_15EpilogueDefaultEEEEEvvEEEEvNT_6ParamsE --------------------------
	.section	.nv.shared._ZN7cutlass13device_kernelINS_4gemm6kernel13GemmUniversalIN4cute5tupleIJiiiiEEENS1_10collective13CollectiveMmaINS1_34MainloopSm90TmaGmmaWarpSpecializedILi15ENS5_IJNS4_1CILi1EEESB_SB_EEENS1_35KernelTmaWarpSpecializedCooperativeEEENS5_IJNSA_ILi128EEENSA_ILi112EEENSA_ILi64EEEEEEaNS5_IJlSB_lEEEaSJ_NS4_8TiledMMAINS4_8MMA_AtomIJNS4_4SM904GMMA26MMA_64x16x32_S32S8S8_SS_TNEEEENS4_6LayoutINS5_IJNSA_ILi2EEESB_SB_EEENS5_IJSB_NSA_ILi0EEEST_EEEEENS5_IJNS4_10UnderscoreESW_SW_EEEEENS4_13SM90_TMA_LOADENS4_14ComposedLayoutINS4_7SwizzleILi2ELi4ELi3EEENS4_18smem_ptr_flag_bitsILi8EEENSQ_INS5_IJNSA_ILi8EEESH_EEENS5_IJSH_SB_EEEEEEEvNS4_8identityESZ_S19_vS1A_EENS_8epilogue10collective6detail29Sm90TmaWarpSpecializedAdapterINS1D_15DefaultEpilogueIaSJ_SJ_NS1C_6thread17LinearCombinationIaLi1EiiLNS1H_9ScaleType4KindE0ELNS_15FloatRoundStyleE2EaEENS1_15EpilogueDefaultEEEEEvvEEEEvNT_6ParamsE,"aw",@nobits
	.sectionflags	@""
	.align	16
	.zero		1024


//--------------------- .nv.shared.reserved.0     --------------------------
	.section	.nv.shared.reserved.0,"aw",@nobits
	.weak		__nv_reservedSMEM_offset_0_alias
	.size		__nv_reservedSMEM_offset_0_alias, 0, 0
	.other		__nv_reservedSMEM_offset_0_alias,@"STO_CUDA_RESERVED_SHARED STV_DEFAULT"
__nv_reservedSMEM_offset_0_alias:
	.zero		0


//--------------------- .nv.global                --------------------------
	.section	.nv.global,"aw",@nobits
.nv.global:
	.type		_ZN39_INTERNAL_449ab9c1_4_k_cu_cc548eb0_59044cute1_E,@object
	.size		_ZN39_INTERNAL_449ab9c1_4_k_cu_cc548eb0_59044cute1_E,(_ZN39_INTERNAL_449ab9c1_4_k_cu_cc548eb0_59044cuda3std3__45__cpo6cbeginE - _ZN39_INTERNAL_449ab9c1_4_k_cu_cc548eb0_59044cute1_E)
_ZN39_INTERNAL_449ab9c1_4_k_cu_cc548eb0_59044cute1_E:
	.zero		1
	.type		_ZN39_INTERNAL_449ab9c1_4_k_cu_cc548eb0_59044cuda3std3__45__cpo6cbeginE,@object
	.size		_ZN39_INTERNAL_449ab9c1_4_k_cu_cc548eb0_59044cuda3std3__45__cpo6cbeginE,(_ZN39_INTERNAL_449ab9c1_4_k_cu_cc548eb0_59044cuda3std3__48in_placeE - _ZN39_INTERNAL_449ab9c1_4_k_cu_cc548eb0_59044cuda3std3__45__cpo6cbeginE)
_ZN39_INTERNAL_449ab9c1_4_k_cu_cc548eb0_59044cuda3std3__45__cpo6cbeginE:
	.zero		1
	.type		_ZN39_INTERNAL_449ab9c1_4_k_cu_cc548eb0_59044cuda3std3__48in_placeE,@object
	.size		_ZN39_INTERNAL_449ab9c1_4_k_cu_cc548eb0_59044cuda3std3__48in_placeE,(_ZN39_INTERNAL_449ab9c1_4_k_cu_cc548eb0_59044cuda3std6ranges3__45__cpo9iter_moveE - _ZN39_INTERNAL_449ab9c1_4_k_cu_cc548eb0_59044cuda3std3__48in_placeE)
_ZN39_INTERNAL_449ab9c1_4_k_cu_cc548eb0_59044cuda3std3__48in_placeE:
	.zero		1
	.type		_ZN39_INTERNAL_449ab9c1_4_k_cu_cc548eb0_59044cuda3std6ranges3__45__cpo9iter_moveE,@object
	.size		_ZN39_INTERNAL_449ab9c1_4_k_cu_cc548eb0_59044cuda3std6ranges3__45__cpo9iter_moveE,(_ZN39_INTERNAL_449ab9c1_4_k_cu_cc548eb0_59044cuda3std3__45__cpo5beginE - _ZN39_INTERNAL_449ab9c1_4_k_cu_cc548eb0_59044cuda3std6ranges3__45__cpo9iter_moveE)
_ZN39_INTERNAL_449ab9c1_4_k_cu_cc548eb0_59044cuda3std6ranges3__45__cpo9iter_moveE:
	.zero		1
	.type		_ZN39_INTERNAL_449ab9c1_4_k_cu_cc548eb0_59044cuda3std3__45__cpo5beginE,@object
	.size		_ZN39_INTERNAL_449ab9c1_4_k_cu_cc548eb0_59044cuda3std3__45__cpo5beginE,(_ZN39_INTERNAL_449ab9c1_4_k_cu_cc548eb0_59044cuda3std3__441_GLOBAL__N__449ab9c1_4_k_cu_cc548eb0_59046ignoreE - _ZN39_INTERNAL_449ab9c1_4_k_cu_cc548eb0_59044cuda3std3__45__cpo5beginE)
_ZN39_INTERNAL_449ab9c1_4_k_cu_cc548eb0_59044cuda3std3__45__cpo5beginE:
	.zero		1
	.type		_ZN39_INTERNAL_449ab9c1_4_k_cu_cc548eb0_59044cuda3std3__441_GLOBAL__N__449ab9c1_4_k_cu_cc548eb0_59046ignoreE,@object
	.size		_ZN39_INTERNAL_449ab9c1_4_k_cu_cc548eb0_59044cuda3std3__441_GLOBAL__N__449ab9c1_4_k_cu_cc548eb0_59046ignoreE,(_ZN39_INTERNAL_449ab9c1_4_k_cu_cc548eb0_59044cute7productE - _ZN39_INTERNAL_449ab9c1_4_k_cu_cc548eb0_59044cuda3std3__441_GLOBAL__N__449ab9c1_4_k_cu_cc548eb0_59046ignoreE)
_ZN39_INTERNAL_449ab9c1_4_k_cu_cc548eb0_59044cuda3std3__441_GLOBAL__N__449ab9c1_4_k_cu_cc548eb0_59046ignoreE:
	.zero		1
	.type		_ZN39_INTERNAL_449ab9c1_4_k_cu_cc548eb0_59044cute7productE,@object
	.size		_ZN39_INTERNAL_449ab9c1_4_k_cu_cc548eb0_59044cute7productE,(_ZN39_INTERNAL_449ab9c1_4_k_cu_cc548eb0_59044cuda3std3__45__cpo3endE - _ZN39_INTERNAL_449ab9c1_4_k_cu_cc548eb0_59044cute7productE)
_ZN39_INTERNAL_449ab9c1_4_k_cu_cc548eb0_59044cute7productE:
	.zero		1
	.type		_ZN39_INTERNAL_449ab9c1_4_k_cu_cc548eb0_59044cuda3std3__45__cpo3endE,@object
	.size		_ZN39_INTERNAL_449ab9c1_4_k_cu_cc548eb0_59044cuda3std3__45__cpo3endE,(_ZN39_INTERNAL_449ab9c1_4_k_cu_cc548eb0_59044cuda3std3__419piecewise_constructE - _ZN39_INTERNAL_449ab9c1_4_k_cu_cc548eb0_59044cuda3std3__45__cpo3endE)
_ZN39_INTERNAL_449ab9c1_4_k_cu_cc548eb0_59044cuda3std3__45__cpo3endE:
	.zero		1
	.type		_ZN39_INTERNAL_449ab9c1_4_k_cu_cc548eb0_59044cuda3std3__419piecewise_constructE,@object
	.size		_ZN39_INTERNAL_449ab9c1_4_k_cu_cc548eb0_59044cuda3std3__419piecewise_constructE,(_ZN39_INTERNAL_449ab9c1_4_k_cu_cc548eb0_59044cuda3std3__45__cpo4cendE - _ZN39_INTERNAL_449ab9c1_4_k_cu_cc548eb0_59044cuda3std3__419piecewise_constructE)
_ZN39_INTERNAL_449ab9c1_4_k_cu_cc548eb0_59044cuda3std3__419piecewise_constructE:
	.zero		1
	.type		_ZN39_INTERNAL_449ab9c1_4_k_cu_cc548eb0_59044cuda3std3__45__cpo4cendE,@object
	.size		_ZN39_INTERNAL_449ab9c1_4_k_cu_cc548eb0_59044cuda3std3__45__cpo4cendE,(_ZN39_INTERNAL_449ab9c1_4_k_cu_cc548eb0_59044cuda3std6ranges3__45__cpo4swapE - _ZN39_INTERNAL_449ab9c1_4_k_cu_cc548eb0_59044cuda3std3__45__cpo4cendE)
_ZN39_INTERNAL_449ab9c1_4_k_cu_cc548eb0_59044cuda3std3__45__cpo4cendE:
	.zero		1
	.type		_ZN39_INTERNAL_449ab9c1_4_k_cu_cc548eb0_59044cuda3std6ranges3__45__cpo4swapE,@object
	.size		_ZN39_INTERNAL_449ab9c1_4_k_cu_cc548eb0_59044cuda3std6ranges3__45__cpo4swapE,(.L_8 - _ZN39_INTERNAL_449ab9c1_4_k_cu_cc548eb0_59044cuda3std6ranges3__45__cpo4swapE)
_ZN39_INTERNAL_449ab9c1_4_k_cu_cc548eb0_59044cuda3std6ranges3__45__cpo4swapE:
	.zero		1
.L_8:


//--------------------- .nv.constant0._ZN7cutlass13device_kernelINS_4gemm6kernel13GemmUniversalIN4cute5tupleIJiiiiEEENS1_10collective13CollectiveMmaINS1_34MainloopSm90TmaGmmaWarpSpecializedILi15ENS5_IJNS4_1CILi1EEESB_SB_EEENS1_35KernelTmaWarpSpecializedCooperativeEEENS5_IJNSA_ILi128EEENSA_ILi112EEENSA_ILi64EEEEEEaNS5_IJlSB_lEEEaSJ_NS4_8TiledMMAINS4_8MMA_AtomIJNS4_4SM904GMMA26MMA_64x16x32_S32S8S8_SS_TNEEEENS4_6LayoutINS5_IJNSA_ILi2EEESB_SB_EEENS5_IJSB_NSA_ILi0EEEST_EEEEENS5_IJNS4_10UnderscoreESW_SW_EEEEENS4_13SM90_TMA_LOADENS4_14ComposedLayoutINS4_7SwizzleILi2ELi4ELi3EEENS4_18smem_ptr_flag_bitsILi8EEENSQ_INS5_IJNSA_ILi8EEESH_EEENS5_IJSH_SB_EEEEEEEvNS4_8identityESZ_S19_vS1A_EENS_8epilogue10collective6detail29Sm90TmaWarpSpecializedAdapterINS1D_15DefaultEpilogueIaSJ_SJ_NS1C_6thread17LinearCombinationIaLi1EiiLNS1H_9ScaleType4KindE0ELNS_15FloatRoundStyleE2EaEENS1_15EpilogueDefaultEEEEEvvEEEEvNT_6ParamsE --------------------------
	.section	.nv.constant0._ZN7cutlass13device_kernelINS_4gemm6kernel13GemmUniversalIN4cute5tupleIJiiiiEEENS1_10collective13CollectiveMmaINS1_34MainloopSm90TmaGmmaWarpSpecializedILi15ENS5_IJNS4_1CILi1EEESB_SB_EEENS1_35KernelTmaWarpSpecializedCooperativeEEENS5_IJNSA_ILi128EEENSA_ILi112EEENSA_ILi64EEEEEEaNS5_IJlSB_lEEEaSJ_NS4_8TiledMMAINS4_8MMA_AtomIJNS4_4SM904GMMA26MMA_64x16x32_S32S8S8_SS_TNEEEENS4_6LayoutINS5_IJNSA_ILi2EEESB_SB_EEENS5_IJSB_NSA_ILi0EEEST_EEEEENS5_IJNS4_10UnderscoreESW_SW_EEEEENS4_13SM90_TMA_LOADENS4_14ComposedLayoutINS4_7SwizzleILi2ELi4ELi3EEENS4_18smem_ptr_flag_bitsILi8EEENSQ_INS5_IJNSA_ILi8EEESH_EEENS5_IJSH_SB_EEEEEEEvNS4_8identityESZ_S19_vS1A_EENS_8epilogue10collective6detail29Sm90TmaWarpSpecializedAdapterINS1D_15DefaultEpilogueIaSJ_SJ_NS1C_6thread17LinearCombinationIaLi1EiiLNS1H_9ScaleType4KindE0ELNS_15FloatRoundStyleE2EaEENS1_15EpilogueDefaultEEEEEvvEEEEvNT_6ParamsE,"a",@progbits
	.sectionflags	@""
	.align	4
.nv.constant0._ZN7cutlass13device_kernelINS_4gemm6kernel13GemmUniversalIN4cute5tupleIJiiiiEEENS1_10collective13CollectiveMmaINS1_34MainloopSm90TmaGmmaWarpSpecializedILi15ENS5_IJNS4_1CILi1EEESB_SB_EEENS1_35KernelTmaWarpSpecializedCooperativeEEENS5_IJNSA_ILi128EEENSA_ILi112EEENSA_ILi64EEEEEEaNS5_IJlSB_lEEEaSJ_NS4_8TiledMMAINS4_8MMA_AtomIJNS4_4SM904GMMA26MMA_64x16x32_S32S8S8_SS_TNEEEENS4_6LayoutINS5_IJNSA_ILi2EEESB_SB_EEENS5_IJSB_NSA_ILi0EEEST_EEEEENS5_IJNS4_10UnderscoreESW_SW_EEEEENS4_13SM90_TMA_LOADENS4_14ComposedLayoutINS4_7SwizzleILi2ELi4ELi3EEENS4_18smem_ptr_flag_bitsILi8EEENSQ_INS5_IJNSA_ILi8EEESH_EEENS5_IJSH_SB_EEEEEEEvNS4_8identityESZ_S19_vS1A_EENS_8epilogue10collective6detail29Sm90TmaWarpSpecializedAdapterINS1D_15DefaultEpilogueIaSJ_SJ_NS1C_6thread17LinearCombinationIaLi1EiiLNS1H_9ScaleType4KindE0ELNS_15FloatRoundStyleE2EaEENS1_15EpilogueDefaultEEEEEvvEEEEvNT_6ParamsE:
	.zero		1664


//--------------------- SYMBOLS --------------------------

	.type		.nv.reservedSmem.offset0,@object
	.size		.nv.reservedSmem.offset0,0x4
	.type		__assertfail,@function
